// auto-generated by cutlass_sweep.gemm — config: {"arch": "sm_90", "cluster_m": 1, "cluster_n": 2, "dtype": "e4m3", "stages": 0, "tile_k": 64, "tile_m": 256, "tile_n": 128}
#include "cutlass/cutlass.h"
#include "cutlass/gemm/collective/collective_builder.hpp"
#include "cutlass/gemm/device/gemm_universal_adapter.h"
#include "cutlass/gemm/kernel/gemm_universal.hpp"
#include "cutlass/epilogue/collective/collective_builder.hpp"

using ElemA = cutlass::float_e4m3_t;
using ElemB = cutlass::float_e4m3_t;
using ElemCD = cutlass::float_e4m3_t;
using Acc  = float;
using TileShape    = cute::Shape<cute::_256, cute::_128, cute::_64>;
using ClusterShape = cute::Shape<cute::_1, cute::_2, cute::_1>;

using CollectiveEpilogue = typename cutlass::epilogue::collective::CollectiveBuilder<
    cutlass::arch::Sm90, cutlass::arch::OpClassTensorOp,
    TileShape, ClusterShape,
    cutlass::epilogue::collective::EpilogueTileAuto,
    Acc, Acc,
    ElemCD, cutlass::layout::RowMajor, 128 / cutlass::sizeof_bits<ElemCD>::value,
    ElemCD, cutlass::layout::RowMajor, 128 / cutlass::sizeof_bits<ElemCD>::value,
    cutlass::epilogue::collective::EpilogueScheduleAuto
  >::CollectiveOp;

using CollectiveMainloop = typename cutlass::gemm::collective::CollectiveBuilder<
    cutlass::arch::Sm90, cutlass::arch::OpClassTensorOp,
    ElemA, cutlass::layout::RowMajor, 128 / cutlass::sizeof_bits<ElemA>::value,
    ElemB, cutlass::layout::ColumnMajor, 128 / cutlass::sizeof_bits<ElemB>::value,
    Acc,
    TileShape, ClusterShape,
    cutlass::gemm::collective::StageCountAutoCarveout<static_cast<int>(sizeof(typename CollectiveEpilogue::SharedStorage))>,
    cutlass::gemm::collective::KernelScheduleAuto
  >::CollectiveOp;

using GemmKernel = cutlass::gemm::kernel::GemmUniversal<
    cute::Shape<int,int,int,int>,
    CollectiveMainloop,
    CollectiveEpilogue
>;
using Gemm = cutlass::gemm::device::GemmUniversalAdapter<GemmKernel>;

// Force the device kernel symbol into the cubin without needing a host main.
auto* _anchor = &cutlass::device_kernel<GemmKernel>;


// ===== COMPILED SASS (sm_90a) =====

	.target	sm_90a

	.elftype	@"ET_EXEC"


//--------------------- .note.nv.tkinfo           --------------------------
	.section	.note.nv.tkinfo,"",@"SHT_NOTE"
	.sectionflags	@"SHF_NOTE_NV_TKINFO"
	.tkinfo
        /*0018*/ 	.word	0x00000002
        /*0030*/ 	.string	""
        /*0030*/ 	.string	"ptxas"
        /*0030*/ 	.string	"Cuda compilation tools, release 13.0, V13.0.88"
        /*0030*/ 	.string	"Build cuda_13.0.r13.0/compiler.36424714_0"
        /*0030*/ 	.string	"-arch sm_90a -m 64 "



//--------------------- .note.nv.cuinfo           --------------------------
	.section	.note.nv.cuinfo,"",@"SHT_NOTE"
	.sectionflags	@"SHF_NOTE_NV_CUINFO"
        /*0018*/ 	.short	0x0002
        /*001a*/ 	.short	0x005a
        /*001c*/ 	.short	0x0082
	.zero		2


//--------------------- .nv.info                  --------------------------
	.section	.nv.info,"",@"SHT_CUDA_INFO"
	.align	4


	//----- nvinfo : EIATTR_REGCOUNT
	.align		4
        /*0000*/ 	.byte	0x04, 0x2f
        /*0002*/ 	.short	(.L_12 - .L_11)
	.align		4
.L_11:
        /*0004*/ 	.word	index@(_ZN7cutlass13device_kernelINS_4gemm6kernel13GemmUniversalIN4cute5tupleIJiiiiEEENS1_10collective13CollectiveMmaINS1_37MainloopSm90TmaGmmaWarpSpecializedFP8ILi9ENS5_IJNS4_1CILi1EEENSA_ILi2EEESB_EEENS1_35KernelTmaWarpSpecializedCooperativeEEENS5_IJNSA_ILi256EEENSA_ILi128EEENSA_ILi64EEEEEENS_12float_e4m3_tENS5_IJlSB_lEEESK_SL_NS4_8TiledMMAINS4_8MMA_AtomIJNS4_4SM904GMMA31MMA_64x128x32_F32E4M3E4M3_SS_TNILNSP_7ScaleInE1ELSR_1EEEEEENS4_6LayoutINS5_IJSC_SB_SB_EEENS5_IJSB_NSA_ILi0EEESW_EEEEENS5_IJNS4_10UnderscoreESZ_SZ_EEEEENS4_23SM90_TMA_LOAD_MULTICASTENS4_14ComposedLayoutINS4_7SwizzleILi2ELi4ELi3EEENS4_18smem_ptr_flag_bitsILi8EEENSU_INS5_IJNSA_ILi8EEESI_EEENS5_IJSI_SB_EEEEEEEvNS4_8identityENS4_13SM90_TMA_LOADES1C_vS1D_EENS_8epilogue10collective6detail29Sm90TmaWarpSpecializedAdapterINS1H_15DefaultEpilogueISK_SL_SL_NS1G_6thread17LinearCombinationISK_Li1EffLNS1L_9ScaleType4KindE0ELNS_15FloatRoundStyleE2ESK_EENS1_15EpilogueDefaultEEEEEvvEEEEvNT_6ParamsE)
        /*0008*/ 	.word	0x000000a8


	//----- nvinfo : EIATTR_FRAME_SIZE
	.align		4
.L_12:
        /*000c*/ 	.byte	0x04, 0x11
        /*000e*/ 	.short	(.L_14 - .L_13)
	.align		4
.L_13:
        /*0010*/ 	.word	index@(_ZN7cutlass13device_kernelINS_4gemm6kernel13GemmUniversalIN4cute5tupleIJiiiiEEENS1_10collective13CollectiveMmaINS1_37MainloopSm90TmaGmmaWarpSpecializedFP8ILi9ENS5_IJNS4_1CILi1EEENSA_ILi2EEESB_EEENS1_35KernelTmaWarpSpecializedCooperativeEEENS5_IJNSA_ILi256EEENSA_ILi128EEENSA_ILi64EEEEEENS_12float_e4m3_tENS5_IJlSB_lEEESK_SL_NS4_8TiledMMAINS4_8MMA_AtomIJNS4_4SM904GMMA31MMA_64x128x32_F32E4M3E4M3_SS_TNILNSP_7ScaleInE1ELSR_1EEEEEENS4_6LayoutINS5_IJSC_SB_SB_EEENS5_IJSB_NSA_ILi0EEESW_EEEEENS5_IJNS4_10UnderscoreESZ_SZ_EEEEENS4_23SM90_TMA_LOAD_MULTICASTENS4_14ComposedLayoutINS4_7SwizzleILi2ELi4ELi3EEENS4_18smem_ptr_flag_bitsILi8EEENSU_INS5_IJNSA_ILi8EEESI_EEENS5_IJSI_SB_EEEEEEEvNS4_8identityENS4_13SM90_TMA_LOADES1C_vS1D_EENS_8epilogue10collective6detail29Sm90TmaWarpSpecializedAdapterINS1H_15DefaultEpilogueISK_SL_SL_NS1G_6thread17LinearCombinationISK_Li1EffLNS1L_9ScaleType4KindE0ELNS_15FloatRoundStyleE2ESK_EENS1_15EpilogueDefaultEEEEEvvEEEEvNT_6ParamsE)
        /*0014*/ 	.word	0x00000100


	//----- nvinfo : EIATTR_MIN_STACK_SIZE
	.align		4
.L_14:
        /*0018*/ 	.byte	0x04, 0x12
        /*001a*/ 	.short	(.L_16 - .L_15)
	.align		4
.L_15:
        /*001c*/ 	.word	index@(_ZN7cutlass13device_kernelINS_4gemm6kernel13GemmUniversalIN4cute5tupleIJiiiiEEENS1_10collective13CollectiveMmaINS1_37MainloopSm90TmaGmmaWarpSpecializedFP8ILi9ENS5_IJNS4_1CILi1EEENSA_ILi2EEESB_EEENS1_35KernelTmaWarpSpecializedCooperativeEEENS5_IJNSA_ILi256EEENSA_ILi128EEENSA_ILi64EEEEEENS_12float_e4m3_tENS5_IJlSB_lEEESK_SL_NS4_8TiledMMAINS4_8MMA_AtomIJNS4_4SM904GMMA31MMA_64x128x32_F32E4M3E4M3_SS_TNILNSP_7ScaleInE1ELSR_1EEEEEENS4_6LayoutINS5_IJSC_SB_SB_EEENS5_IJSB_NSA_ILi0EEESW_EEEEENS5_IJNS4_10UnderscoreESZ_SZ_EEEEENS4_23SM90_TMA_LOAD_MULTICASTENS4_14ComposedLayoutINS4_7SwizzleILi2ELi4ELi3EEENS4_18smem_ptr_flag_bitsILi8EEENSU_INS5_IJNSA_ILi8EEESI_EEENS5_IJSI_SB_EEEEEEEvNS4_8identityENS4_13SM90_TMA_LOADES1C_vS1D_EENS_8epilogue10collective6detail29Sm90TmaWarpSpecializedAdapterINS1H_15DefaultEpilogueISK_SL_SL_NS1G_6thread17LinearCombinationISK_Li1EffLNS1L_9ScaleType4KindE0ELNS_15FloatRoundStyleE2ESK_EENS1_15EpilogueDefaultEEEEEvvEEEEvNT_6ParamsE)
        /*0020*/ 	.word	0x00000100
.L_16:


//--------------------- .nv.compat                --------------------------
	.section	.nv.compat,"",@"SHT_CUDA_COMPAT_INFO"
	.align	4
        /*0000*/ 	.byte	0x02, 0x09, 0x01, 0x00, 0x02, 0x02, 0x04, 0x00, 0x02, 0x05, 0x05, 0x00, 0x03, 0x07, 0x01, 0x01
        /*0010*/ 	.byte	0x02, 0x03, 0x01, 0x00, 0x02, 0x06, 0x01, 0x00, 0x04, 0x0b, 0x08, 0x00, 0x00, 0x00, 0x00, 0x00
        /*0020*/ 	.byte	0x00, 0x00, 0x00, 0x00


//--------------------- .nv.info._ZN7cutlass13device_kernelINS_4gemm6kernel13GemmUniversalIN4cute5tupleIJiiiiEEENS1_10collective13CollectiveMmaINS1_37MainloopSm90TmaGmmaWarpSpecializedFP8ILi9ENS5_IJNS4_1CILi1EEENSA_ILi2EEESB_EEENS1_35KernelTmaWarpSpecializedCooperativeEEENS5_IJNSA_ILi256EEENSA_ILi128EEENSA_ILi64EEEEEENS_12float_e4m3_tENS5_IJlSB_lEEESK_SL_NS4_8TiledMMAINS4_8MMA_AtomIJNS4_4SM904GMMA31MMA_64x128x32_F32E4M3E4M3_SS_TNILNSP_7ScaleInE1ELSR_1EEEEEENS4_6LayoutINS5_IJSC_SB_SB_EEENS5_IJSB_NSA_ILi0EEESW_EEEEENS5_IJNS4_10UnderscoreESZ_SZ_EEEEENS4_23SM90_TMA_LOAD_MULTICASTENS4_14ComposedLayoutINS4_7SwizzleILi2ELi4ELi3EEENS4_18smem_ptr_flag_bitsILi8EEENSU_INS5_IJNSA_ILi8EEESI_EEENS5_IJSI_SB_EEEEEEEvNS4_8identityENS4_13SM90_TMA_LOADES1C_vS1D_EENS_8epilogue10collective6detail29Sm90TmaWarpSpecializedAdapterINS1H_15DefaultEpilogueISK_SL_SL_NS1G_6thread17LinearCombinationISK_Li1EffLNS1L_9ScaleType4KindE0ELNS_15FloatRoundStyleE2ESK_EENS1_15EpilogueDefaultEEEEEvvEEEEvNT_6ParamsE --------------------------
	.section	.nv.info._ZN7cutlass13device_kernelINS_4gemm6kernel13GemmUniversalIN4cute5tupleIJiiiiEEENS1_10collective13CollectiveMmaINS1_37MainloopSm90TmaGmmaWarpSpecializedFP8ILi9ENS5_IJNS4_1CILi1EEENSA_ILi2EEESB_EEENS1_35KernelTmaWarpSpecializedCooperativeEEENS5_IJNSA_ILi256EEENSA_ILi128EEENSA_ILi64EEEEEENS_12float_e4m3_tENS5_IJlSB_lEEESK_SL_NS4_8TiledMMAINS4_8MMA_AtomIJNS4_4SM904GMMA31MMA_64x128x32_F32E4M3E4M3_SS_TNILNSP_7ScaleInE1ELSR_1EEEEEENS4_6LayoutINS5_IJSC_SB_SB_EEENS5_IJSB_NSA_ILi0EEESW_EEEEENS5_IJNS4_10UnderscoreESZ_SZ_EEEEENS4_23SM90_TMA_LOAD_MULTICASTENS4_14ComposedLayoutINS4_7SwizzleILi2ELi4ELi3EEENS4_18smem_ptr_flag_bitsILi8EEENSU_INS5_IJNSA_ILi8EEESI_EEENS5_IJSI_SB_EEEEEEEvNS4_8identityENS4_13SM90_TMA_LOADES1C_vS1D_EENS_8epilogue10collective6detail29Sm90TmaWarpSpecializedAdapterINS1H_15DefaultEpilogueISK_SL_SL_NS1G_6thread17LinearCombinationISK_Li1EffLNS1L_9ScaleType4KindE0ELNS_15FloatRoundStyleE2ESK_EENS1_15EpilogueDefaultEEEEEvvEEEEvNT_6ParamsE,"",@"SHT_CUDA_INFO"
	.sectionflags	@""
	.align	4


	//----- nvinfo : EIATTR_CUDA_API_VERSION
	.align		4
        /*0000*/ 	.byte	0x04, 0x37
        /*0002*/ 	.short	(.L_18 - .L_17)
.L_17:
        /*0004*/ 	.word	0x00000082


	//----- nvinfo : EIATTR_KPARAM_INFO
	.align		4
.L_18:
        /*0008*/ 	.byte	0x04, 0x17
        /*000a*/ 	.short	(.L_20 - .L_19)
.L_19:
        /*000c*/ 	.word	0x00000000
        /*0010*/ 	.short	0x0000
        /*0012*/ 	.short	0x0070
        /*0014*/ 	.byte	0x00, 0xf0, 0x01, 0x10


	//----- nvinfo : EIATTR_SPARSE_MMA_MASK
	.align		4
.L_20:
        /*0018*/ 	.byte	0x03, 0x50
        /*001a*/ 	.short	0x0000


	//----- nvinfo : EIATTR_MAXREG_COUNT
	.align		4
        /*001c*/ 	.byte	0x03, 0x1b
        /*001e*/ 	.short	0x00a8


	//----- nvinfo : EIATTR_NUM_BARRIERS
	.align		4
        /*0020*/ 	.byte	0x02, 0x4c
        /*0022*/ 	.byte	0x01
	.zero		1


	//----- nvinfo : EIATTR_ANNOTATIONS
	.align		4
        /*0024*/ 	.byte	0x04, 0x55
        /*0026*/ 	.short	(.L_22 - .L_21)


	//   ....[0]....
.L_21:
        /*0028*/ 	.word	0x00000001
        /*002c*/ 	.byte	0x40, 0x07, 0x00, 0x00, 0x01, 0x00, 0x00, 0x00, 0x70, 0x09, 0x00, 0x00, 0x01, 0x00, 0x00, 0x00
        /* <DEDUP_REMOVED lines=195> */
        /*0c6c*/ 	.byte	0x20, 0x08, 0x01, 0x00, 0x01, 0x00, 0x00, 0x00, 0x70, 0x08, 0x01, 0x00


	//----- nvinfo : EIATTR_MERCURY_ISA_VERSION
	.align		4
.L_22:
        /*0c78*/ 	.byte	0x03, 0x5f
        /*0c7a*/ 	.short	0x0101


	//----- nvinfo : EIATTR_INT_WARP_WIDE_INSTR_OFFSETS
	.align		4
        /*0c7c*/ 	.byte	0x04, 0x31
        /*0c7e*/ 	.short	(.L_24 - .L_23)


	//   ....[0]....
.L_23:
        /*0c80*/ 	.word	0x00000600


	//   ....[1]....
        /*0c84*/ 	.word	0x00000620


	//   ....[2]....
        /*0c88*/ 	.word	0x00000770


	//----- nvinfo : EIATTR_COOP_GROUP_MASK_REGIDS
	.align		4
.L_24:
        /*0c8c*/ 	.byte	0x04, 0x29
        /*0c8e*/ 	.short	(.L_26 - .L_25)


	//   ....[0]....
.L_25:
        /*0c90*/ 	.word	0xffffffff


	//   ....[1]....
        /*0c94*/ 	.word	0xffffffff


	//   ....[2]....
        /*0c98*/ 	.word	0xffffffff


	//   ....[3]....
        /*0c9c*/ 	.word	0xffffffff


	//   ....[4]....
        /*0ca0*/ 	.word	0xffffffff


	//   ....[5]....
        /*0ca4*/ 	.word	0xffffffff


	//----- nvinfo : EIATTR_COOP_GROUP_INSTR_OFFSETS
	.align		4
.L_26:
        /*0ca8*/ 	.byte	0x04, 0x28
        /*0caa*/ 	.short	(.L_28 - .L_27)


	//   ....[0]....
.L_27:
        /*0cac*/ 	.word	0x00000070


	//   ....[1]....
        /*0cb0*/ 	.word	0x00000080


	//   ....[2]....
        /*0cb4*/ 	.word	0x000001a0


	//   ....[3]....
        /*0cb8*/ 	.word	0x00000490


	//   ....[4]....
        /*0cbc*/ 	.word	0x00000880


	//   ....[5]....
        /*0cc0*/ 	.word	0x00001600


	//----- nvinfo : EIATTR_REG_RECONFIG
	.align		4
.L_28:
        /*0cc4*/ 	.byte	0x01, 0x54
	.zero		2


	//----- nvinfo : EIATTR_MBARRIER_INSTR_OFFSETS
	.align		4
        /*0cc8*/ 	.byte	0x04, 0x39
        /*0cca*/ 	.short	(.L_30 - .L_29)


	//   ....[0]....
.L_29:
        /*0ccc*/ 	.word	0x00000340
        /*0cd0*/ 	.word	0x000000ff
        /*0cd4*/ 	.word	0x00000000
        /*0cd8*/ 	.short	0x0100
        /*0cda*/ 	.byte	0x09
	.zero		1


	//   ....[1]....
        /*0cdc*/ 	.word	0x00000350
        /*0ce0*/ 	.word	0x000000ff
        /*0ce4*/ 	.word	0x00000048
        /*0ce8*/ 	.short	0x0100
        /*0cea*/ 	.byte	0x09
	.zero		1


	//   ....[2]....
        /*0cec*/ 	.word	0x00000360
        /*0cf0*/ 	.word	0x000000ff
        /*0cf4*/ 	.word	0x00000008
        /*0cf8*/ 	.short	0x0100
        /*0cfa*/ 	.byte	0x09
	.zero		1


	//   ....[3]....
        /*0cfc*/ 	.word	0x00000370
        /*0d00*/ 	.word	0x000000ff
        /*0d04*/ 	.word	0x00000050
        /*0d08*/ 	.short	0x0100
        /*0d0a*/ 	.byte	0x09
	.zero		1


	//   ....[4]....
        /*0d0c*/ 	.word	0x00000380
        /*0d10*/ 	.word	0x000000ff
        /*0d14*/ 	.word	0x00000010
        /*0d18*/ 	.short	0x0100
        /*0d1a*/ 	.byte	0x09
	.zero		1


	//   ....[5]....
        /*0d1c*/ 	.word	0x00000390
        /*0d20*/ 	.word	0x000000ff
        /*0d24*/ 	.word	0x00000058
        /*0d28*/ 	.short	0x0100
        /*0d2a*/ 	.byte	0x09
	.zero		1


	//   ....[6]....
        /*0d2c*/ 	.word	0x000003a0
        /*0d30*/ 	.word	0x000000ff
        /*0d34*/ 	.word	0x00000018
        /*0d38*/ 	.short	0x0100
        /*0d3a*/ 	.byte	0x09
	.zero		1


	//   ....[7]....
        /*0d3c*/ 	.word	0x000003b0
        /*0d40*/ 	.word	0x000000ff
        /*0d44*/ 	.word	0x00000060
        /*0d48*/ 	.short	0x0100
        /*0d4a*/ 	.byte	0x09
	.zero		1


	//   ....[8]....
        /*0d4c*/ 	.word	0x000003c0
        /*0d50*/ 	.word	0x000000ff
        /*0d54*/ 	.word	0x00000020
        /*0d58*/ 	.short	0x0100
        /*0d5a*/ 	.byte	0x09
	.zero		1


	//   ....[9]....
        /*0d5c*/ 	.word	0x000003d0
        /*0d60*/ 	.word	0x000000ff
        /*0d64*/ 	.word	0x00000068
        /*0d68*/ 	.short	0x0100
        /*0d6a*/ 	.byte	0x09
	.zero		1


	//   ....[10]....
        /*0d6c*/ 	.word	0x000003e0
        /*0d70*/ 	.word	0x000000ff
        /*0d74*/ 	.word	0x00000028
        /*0d78*/ 	.short	0x0100
        /*0d7a*/ 	.byte	0x09
	.zero		1


	//   ....[11]....
        /*0d7c*/ 	.word	0x000003f0
        /*0d80*/ 	.word	0x000000ff
        /*0d84*/ 	.word	0x00000070
        /*0d88*/ 	.short	0x0100
        /*0d8a*/ 	.byte	0x09
	.zero		1


	//   ....[12]....
        /*0d8c*/ 	.word	0x00000400
        /*0d90*/ 	.word	0x000000ff
        /*0d94*/ 	.word	0x00000030
        /*0d98*/ 	.short	0x0100
        /*0d9a*/ 	.byte	0x09
	.zero		1


	//   ....[13]....
        /*0d9c*/ 	.word	0x00000410
        /*0da0*/ 	.word	0x000000ff
        /*0da4*/ 	.word	0x00000078
        /*0da8*/ 	.short	0x0100
        /*0daa*/ 	.byte	0x09
	.zero		1


	//   ....[14]....
        /*0dac*/ 	.word	0x00000420
        /*0db0*/ 	.word	0x000000ff
        /*0db4*/ 	.word	0x00000038
        /*0db8*/ 	.short	0x0100
        /*0dba*/ 	.byte	0x09
	.zero		1


	//   ....[15]....
        /*0dbc*/ 	.word	0x00000430
        /*0dc0*/ 	.word	0x000000ff
        /*0dc4*/ 	.word	0x00000080
        /*0dc8*/ 	.short	0x0100
        /*0dca*/ 	.byte	0x09
	.zero		1


	//   ....[16]....
        /*0dcc*/ 	.word	0x00000440
        /*0dd0*/ 	.word	0x000000ff
        /*0dd4*/ 	.word	0x00000040
        /*0dd8*/ 	.short	0x0100
        /*0dda*/ 	.byte	0x09
	.zero		1


	//   ....[17]....
        /*0ddc*/ 	.word	0x00000450
        /*0de0*/ 	.word	0x000000ff
        /*0de4*/ 	.word	0x00000088
        /*0de8*/ 	.short	0x0100
        /*0dea*/ 	.byte	0x09
	.zero		1


	//   ....[18]....
        /*0dec*/ 	.word	0x00000800
        /*0df0*/ 	.word	0x000000ff
        /*0df4*/ 	.word	0x000000a0
        /*0df8*/ 	.short	0x0100
        /*0dfa*/ 	.byte	0x06
	.zero		1


	//   ....[19]....
        /*0dfc*/ 	.word	0x00000830
        /*0e00*/ 	.word	0x000000ff
        /*0e04*/ 	.word	0x000000a8
        /*0e08*/ 	.short	0x0100
        /*0e0a*/ 	.byte	0x06
	.zero		1


	//   ....[20]....
        /*0e0c*/ 	.word	0x00001e10
        /*0e10*/ 	.word	0x000000ff
        /*0e14*/ 	.word	0x00000000
        /*0e18*/ 	.short	0x010a
        /*0e1a*/ 	.byte	0x06
	.zero		1


	//   ....[21]....
        /*0e1c*/ 	.word	0x00001e50
        /*0e20*/ 	.word	0x000000ff
        /*0e24*/ 	.word	0x00000000
        /*0e28*/ 	.short	0x010a
        /*0e2a*/ 	.byte	0x06
	.zero		1


	//   ....[22]....
        /*0e2c*/ 	.word	0x000030e0
        /*0e30*/ 	.word	0x000000ff
        /*0e34*/ 	.word	0x00000000
        /*0e38*/ 	.short	0x010a
        /*0e3a*/ 	.byte	0x10
	.zero		1


	//   ....[23]....
        /*0e3c*/ 	.word	0x00003120
        /*0e40*/ 	.word	0x000000ff
        /*0e44*/ 	.word	0x00000000
        /*0e48*/ 	.short	0x010a
        /*0e4a*/ 	.byte	0x10
	.zero		1


	//   ....[24]....
        /*0e4c*/ 	.word	0x00004200
        /*0e50*/ 	.word	0x000000e5
        /*0e54*/ 	.word	0x00000000
        /*0e58*/ 	.short	0x0101
        /*0e5a*/ 	.byte	0x3f
	.zero		1


	//   ....[25]....
        /*0e5c*/ 	.word	0x000053f0
        /*0e60*/ 	.word	0x00000018
        /*0e64*/ 	.word	0x00000000
        /*0e68*/ 	.short	0x0101
        /*0e6a*/ 	.byte	0x3f
	.zero		1


	//   ....[26]....
        /*0e6c*/ 	.word	0x0000f7a0
        /*0e70*/ 	.word	0x0000000d
        /*0e74*/ 	.word	0x00000048
        /*0e78*/ 	.short	0x010a
        /*0e7a*/ 	.byte	0x3f
	.zero		1


	//   ....[27]....
        /*0e7c*/ 	.word	0x0000fb70
        /*0e80*/ 	.word	0x00000005
        /*0e84*/ 	.word	0x000000a8
        /*0e88*/ 	.short	0x0101
        /*0e8a*/ 	.byte	0x3f
	.zero		1


	//   ....[28]....
        /*0e8c*/ 	.word	0x000102f0
        /*0e90*/ 	.word	0x00000007
        /*0e94*/ 	.word	0x00000000
        /*0e98*/ 	.short	0x010a
        /*0e9a*/ 	.byte	0x3f
	.zero		1


	//   ....[29]....
        /*0e9c*/ 	.word	0x00010370
        /*0ea0*/ 	.word	0x00000008
        /*0ea4*/ 	.word	0x00000000
        /*0ea8*/ 	.short	0x010a
        /*0eaa*/ 	.byte	0x3f
	.zero		1


	//   ....[30]....
        /*0eac*/ 	.word	0x00010400
        /*0eb0*/ 	.word	0x00000009
        /*0eb4*/ 	.word	0x00000000
        /*0eb8*/ 	.short	0x010a
        /*0eba*/ 	.byte	0x3f
	.zero		1


	//   ....[31]....
        /*0ebc*/ 	.word	0x00010490
        /*0ec0*/ 	.word	0x00000008
        /*0ec4*/ 	.word	0x00000000
        /*0ec8*/ 	.short	0x010a
        /*0eca*/ 	.byte	0x3f
	.zero		1


	//   ....[32]....
        /*0ecc*/ 	.word	0x00010520
        /*0ed0*/ 	.word	0x00000009
        /*0ed4*/ 	.word	0x00000000
        /*0ed8*/ 	.short	0x010a
        /*0eda*/ 	.byte	0x3f
	.zero		1


	//   ....[33]....
        /*0edc*/ 	.word	0x000105b0
        /*0ee0*/ 	.word	0x00000008
        /*0ee4*/ 	.word	0x00000000
        /*0ee8*/ 	.short	0x010a
        /*0eea*/ 	.byte	0x3f
	.zero		1


	//   ....[34]....
        /*0eec*/ 	.word	0x00010640
        /*0ef0*/ 	.word	0x00000009
        /*0ef4*/ 	.word	0x00000000
        /*0ef8*/ 	.short	0x010a
        /*0efa*/ 	.byte	0x3f
	.zero		1


	//   ....[35]....
        /*0efc*/ 	.word	0x000106d0
        /*0f00*/ 	.word	0x00000006
        /*0f04*/ 	.word	0x00000000
        /*0f08*/ 	.short	0x010a
        /*0f0a*/ 	.byte	0x3f
	.zero		1


	//   ....[36]....
        /*0f0c*/ 	.word	0x00010760
        /*0f10*/ 	.word	0x00000003
        /*0f14*/ 	.word	0x00000000
        /*0f18*/ 	.short	0x010a
        /*0f1a*/ 	.byte	0x3f
	.zero		1


	//   ....[37]....
        /*0f1c*/ 	.word	0x000107d0
        /*0f20*/ 	.word	0x00000003
        /*0f24*/ 	.word	0x00000000
        /*0f28*/ 	.short	0x010a
        /*0f2a*/ 	.byte	0x3f
	.zero		1


	//   ....[38]....
        /*0f2c*/ 	.word	0x00010840
        /*0f30*/ 	.word	0x00000000
        /*0f34*/ 	.word	0x00000000
        /*0f38*/ 	.short	0x010a
        /*0f3a*/ 	.byte	0x3f
	.zero		1


	//   ....[39]....
        /*0f3c*/ 	.word	0x00010920
        /*0f40*/ 	.word	0x0000000d
        /*0f44*/ 	.word	0x00000048
        /*0f48*/ 	.short	0x010a
        /*0f4a*/ 	.byte	0x3f
	.zero		1


	//   ....[40]....
        /*0f4c*/ 	.word	0x000109f0
        /*0f50*/ 	.word	0x00000007
        /*0f54*/ 	.word	0x00000000
        /*0f58*/ 	.short	0x010a
        /*0f5a*/ 	.byte	0x3f
	.zero		1


	//   ....[41]....
        /*0f5c*/ 	.word	0x00010a40
        /*0f60*/ 	.word	0x00000008
        /*0f64*/ 	.word	0x00000000
        /*0f68*/ 	.short	0x010a
        /*0f6a*/ 	.byte	0x3f
	.zero		1


	//   ....[42]....
        /*0f6c*/ 	.word	0x00010a90
        /*0f70*/ 	.word	0x00000009
        /*0f74*/ 	.word	0x00000000
        /*0f78*/ 	.short	0x010a
        /*0f7a*/ 	.byte	0x3f
	.zero		1


	//   ....[43]....
        /*0f7c*/ 	.word	0x00010ae0
        /*0f80*/ 	.word	0x00000008
        /*0f84*/ 	.word	0x00000000
        /*0f88*/ 	.short	0x010a
        /*0f8a*/ 	.byte	0x3f
	.zero		1


	//   ....[44]....
        /*0f8c*/ 	.word	0x00010b30
        /*0f90*/ 	.word	0x00000009
        /*0f94*/ 	.word	0x00000000
        /*0f98*/ 	.short	0x010a
        /*0f9a*/ 	.byte	0x3f
	.zero		1


	//   ....[45]....
        /*0f9c*/ 	.word	0x00010b80
        /*0fa0*/ 	.word	0x00000008
        /*0fa4*/ 	.word	0x00000000
        /*0fa8*/ 	.short	0x010a
        /*0faa*/ 	.byte	0x3f
	.zero		1


	//   ....[46]....
        /*0fac*/ 	.word	0x00010bd0
        /*0fb0*/ 	.word	0x00000009
        /*0fb4*/ 	.word	0x00000000
        /*0fb8*/ 	.short	0x010a
        /*0fba*/ 	.byte	0x3f
	.zero		1


	//   ....[47]....
        /*0fbc*/ 	.word	0x00010c20
        /*0fc0*/ 	.word	0x00000006
        /*0fc4*/ 	.word	0x00000000
        /*0fc8*/ 	.short	0x010a
        /*0fca*/ 	.byte	0x3f
	.zero		1


	//----- nvinfo : EIATTR_NUM_MBARRIERS
	.align		4
.L_30:
        /*0fcc*/ 	.byte	0x03, 0x38
        /*0fce*/ 	.short	0x0014


	//----- nvinfo : EIATTR_EXIT_INSTR_OFFSETS
	.align		4
        /*0fd0*/ 	.byte	0x04, 0x1c
        /*0fd2*/ 	.short	(.L_32 - .L_31)


	//   ....[0]....
.L_31:
        /*0fd4*/ 	.word	0x00000a10


	//   ....[1]....
        /*0fd8*/ 	.word	0x000012a0


	//   ....[2]....
        /*0fdc*/ 	.word	0x0000ee90


	//   ....[3]....
        /*0fe0*/ 	.word	0x0000f420


	//   ....[4]....
        /*0fe4*/ 	.word	0x000107b0


	//----- nvinfo : EIATTR_MAX_THREADS
	.align		4
.L_32:
        /*0fe8*/ 	.byte	0x04, 0x05
        /*0fea*/ 	.short	(.L_34 - .L_33)
.L_33:
        /*0fec*/ 	.word	0x00000180
        /*0ff0*/ 	.word	0x00000001
        /*0ff4*/ 	.word	0x00000001


	//----- nvinfo : EIATTR_CRS_STACK_SIZE
	.align		4
.L_34:
        /*0ff8*/ 	.byte	0x04, 0x1e
        /*0ffa*/ 	.short	(.L_36 - .L_35)
.L_35:
        /*0ffc*/ 	.word	0x00000000


	//----- nvinfo : EIATTR_CBANK_PARAM_SIZE
	.align		4
.L_36:
        /*1000*/ 	.byte	0x03, 0x19
        /*1002*/ 	.short	0x0470


	//----- nvinfo : EIATTR_PARAM_CBANK
	.align		4
        /*1004*/ 	.byte	0x04, 0x0a
        /*1006*/ 	.short	(.L_38 - .L_37)
	.align		4
.L_37:
        /*1008*/ 	.word	index@(.nv.constant0._ZN7cutlass13device_kernelINS_4gemm6kernel13GemmUniversalIN4cute5tupleIJiiiiEEENS1_10collective13CollectiveMmaINS1_37MainloopSm90TmaGmmaWarpSpecializedFP8ILi9ENS5_IJNS4_1CILi1EEENSA_ILi2EEESB_EEENS1_35KernelTmaWarpSpecializedCooperativeEEENS5_IJNSA_ILi256EEENSA_ILi128EEENSA_ILi64EEEEEENS_12float_e4m3_tENS5_IJlSB_lEEESK_SL_NS4_8TiledMMAINS4_8MMA_AtomIJNS4_4SM904GMMA31MMA_64x128x32_F32E4M3E4M3_SS_TNILNSP_7ScaleInE1ELSR_1EEEEEENS4_6LayoutINS5_IJSC_SB_SB_EEENS5_IJSB_NSA_ILi0EEESW_EEEEENS5_IJNS4_10UnderscoreESZ_SZ_EEEEENS4_23SM90_TMA_LOAD_MULTICASTENS4_14ComposedLayoutINS4_7SwizzleILi2ELi4ELi3EEENS4_18smem_ptr_flag_bitsILi8EEENSU_INS5_IJNSA_ILi8EEESI_EEENS5_IJSI_SB_EEEEEEEvNS4_8identityENS4_13SM90_TMA_LOADES1C_vS1D_EENS_8epilogue10collective6detail29Sm90TmaWarpSpecializedAdapterINS1H_15DefaultEpilogueISK_SL_SL_NS1G_6thread17LinearCombinationISK_Li1EffLNS1L_9ScaleType4KindE0ELNS_15FloatRoundStyleE2ESK_EENS1_15EpilogueDefaultEEEEEvvEEEEvNT_6ParamsE)
        /*100c*/ 	.short	0x0210
        /*100e*/ 	.short	0x0470


	//----- nvinfo : EIATTR_SW_WAR
	.align		4
.L_38:
        /*1010*/ 	.byte	0x04, 0x36
        /*1012*/ 	.short	(.L_40 - .L_39)
.L_39:
        /*1014*/ 	.word	0x00000008
.L_40:


//--------------------- .nv.callgraph             --------------------------
	.section	.nv.callgraph,"",@"SHT_CUDA_CALLGRAPH"
	.align	4
	.sectionentsize	8
	.align		4
        /*0000*/ 	.word	0x00000000
	.align		4
        /*0004*/ 	.word	0xffffffff
	.align		4
        /*0008*/ 	.word	0x00000000
	.align		4
        /*000c*/ 	.word	0xfffffffe
	.align		4
        /*0010*/ 	.word	0x00000000
	.align		4
        /*0014*/ 	.word	0xfffffffd
	.align		4
        /*0018*/ 	.word	0x00000000
	.align		4
        /*001c*/ 	.word	0xfffffffc


//--------------------- .nv.constant4             --------------------------
	.section	.nv.constant4,"a",@progbits
	.align	8
	.align		8
.nv.constant4:
        /*0000*/ 	.dword	_ZN39_INTERNAL_42af6654_4_k_cu_5c265ad4_41384cuda3std3__45__cpo5beginE
	.align		8
        /*0008*/ 	.dword	_ZN39_INTERNAL_42af6654_4_k_cu_5c265ad4_41384cuda3std3__45__cpo3endE
	.align		8
        /*0010*/ 	.dword	_ZN39_INTERNAL_42af6654_4_k_cu_5c265ad4_41384cuda3std3__45__cpo6cbeginE
	.align		8
        /*0018*/ 	.dword	_ZN39_INTERNAL_42af6654_4_k_cu_5c265ad4_41384cuda3std3__45__cpo4cendE
	.align		8
        /*0020*/ 	.dword	_ZN39_INTERNAL_42af6654_4_k_cu_5c265ad4_41384cuda3std3__441_GLOBAL__N__42af6654_4_k_cu_5c265ad4_41386ignoreE
	.align		8
        /*0028*/ 	.dword	_ZN39_INTERNAL_42af6654_4_k_cu_5c265ad4_41384cuda3std3__419piecewise_constructE
	.align		8
        /*0030*/ 	.dword	_ZN39_INTERNAL_42af6654_4_k_cu_5c265ad4_41384cuda3std3__48in_placeE
	.align		8
        /*0038*/ 	.dword	_ZN39_INTERNAL_42af6654_4_k_cu_5c265ad4_41384cuda3std6ranges3__45__cpo4swapE
	.align		8
        /*0040*/ 	.dword	_ZN39_INTERNAL_42af6654_4_k_cu_5c265ad4_41384cuda3std6ranges3__45__cpo9iter_moveE
	.align		8
        /*0048*/ 	.dword	_ZN39_INTERNAL_42af6654_4_k_cu_5c265ad4_41384cute7productE
	.align		8
        /*0050*/ 	.dword	_ZN39_INTERNAL_42af6654_4_k_cu_5c265ad4_41384cute1_E


//--------------------- .text._ZN7cutlass13device_kernelINS_4gemm6kernel13GemmUniversalIN4cute5tupleIJiiiiEEENS1_10collective13CollectiveMmaINS1_37MainloopSm90TmaGmmaWarpSpecializedFP8ILi9ENS5_IJNS4_1CILi1EEENSA_ILi2EEESB_EEENS1_35KernelTmaWarpSpecializedCooperativeEEENS5_IJNSA_ILi256EEENSA_ILi128EEENSA_ILi64EEEEEENS_12float_e4m3_tENS5_IJlSB_lEEESK_SL_NS4_8TiledMMAINS4_8MMA_AtomIJNS4_4SM904GMMA31MMA_64x128x32_F32E4M3E4M3_SS_TNILNSP_7ScaleInE1ELSR_1EEEEEENS4_6LayoutINS5_IJSC_SB_SB_EEENS5_IJSB_NSA_ILi0EEESW_EEEEENS5_IJNS4_10UnderscoreESZ_SZ_EEEEENS4_23SM90_TMA_LOAD_MULTICASTENS4_14ComposedLayoutINS4_7SwizzleILi2ELi4ELi3EEENS4_18smem_ptr_flag_bitsILi8EEENSU_INS5_IJNSA_ILi8EEESI_EEENS5_IJSI_SB_EEEEEEEvNS4_8identityENS4_13SM90_TMA_LOADES1C_vS1D_EENS_8epilogue10collective6detail29Sm90TmaWarpSpecializedAdapterINS1H_15DefaultEpilogueISK_SL_SL_NS1G_6thread17LinearCombinationISK_Li1EffLNS1L_9ScaleType4KindE0ELNS_15FloatRoundStyleE2ESK_EENS1_15EpilogueDefaultEEEEEvvEEEEvNT_6ParamsE --------------------------
	.section	.text._ZN7cutlass13device_kernelINS_4gemm6kernel13GemmUniversalIN4cute5tupleIJiiiiEEENS1_10collective13CollectiveMmaINS1_37MainloopSm90TmaGmmaWarpSpecializedFP8ILi9ENS5_IJNS4_1CILi1EEENSA_ILi2EEESB_EEENS1_35KernelTmaWarpSpecializedCooperativeEEENS5_IJNSA_ILi256EEENSA_ILi128EEENSA_ILi64EEEEEENS_12float_e4m3_tENS5_IJlSB_lEEESK_SL_NS4_8TiledMMAINS4_8MMA_AtomIJNS4_4SM904GMMA31MMA_64x128x32_F32E4M3E4M3_SS_TNILNSP_7ScaleInE1ELSR_1EEEEEENS4_6LayoutINS5_IJSC_SB_SB_EEENS5_IJSB_NSA_ILi0EEESW_EEEEENS5_IJNS4_10UnderscoreESZ_SZ_EEEEENS4_23SM90_TMA_LOAD_MULTICASTENS4_14ComposedLayoutINS4_7SwizzleILi2ELi4ELi3EEENS4_18smem_ptr_flag_bitsILi8EEENSU_INS5_IJNSA_ILi8EEESI_EEENS5_IJSI_SB_EEEEEEEvNS4_8identityENS4_13SM90_TMA_LOADES1C_vS1D_EENS_8epilogue10collective6detail29Sm90TmaWarpSpecializedAdapterINS1H_15DefaultEpilogueISK_SL_SL_NS1G_6thread17LinearCombinationISK_Li1EffLNS1L_9ScaleType4KindE0ELNS_15FloatRoundStyleE2ESK_EENS1_15EpilogueDefaultEEEEEvvEEEEvNT_6ParamsE,"ax",@progbits
	.align	128
.text._ZN7cutlass13device_kernelINS_4gemm6kernel13GemmUniversalIN4cute5tupleIJiiiiEEENS1_10collective13CollectiveMmaINS1_37MainloopSm90TmaGmmaWarpSpecializedFP8ILi9ENS5_IJNS4_1CILi1EEENSA_ILi2EEESB_EEENS1_35KernelTmaWarpSpecializedCooperativeEEENS5_IJNSA_ILi256EEENSA_ILi128EEENSA_ILi64EEEEEENS_12float_e4m3_tENS5_IJlSB_lEEESK_SL_NS4_8TiledMMAINS4_8MMA_AtomIJNS4_4SM904GMMA31MMA_64x128x32_F32E4M3E4M3_SS_TNILNSP_7ScaleInE1ELSR_1EEEEEENS4_6LayoutINS5_IJSC_SB_SB_EEENS5_IJSB_NSA_ILi0EEESW_EEEEENS5_IJNS4_10UnderscoreESZ_SZ_EEEEENS4_23SM90_TMA_LOAD_MULTICASTENS4_14ComposedLayoutINS4_7SwizzleILi2ELi4ELi3EEENS4_18smem_ptr_flag_bitsILi8EEENSU_INS5_IJNSA_ILi8EEESI_EEENS5_IJSI_SB_EEEEEEEvNS4_8identityENS4_13SM90_TMA_LOADES1C_vS1D_EENS_8epilogue10collective6detail29Sm90TmaWarpSpecializedAdapterINS1H_15DefaultEpilogueISK_SL_SL_NS1G_6thread17LinearCombinationISK_Li1EffLNS1L_9ScaleType4KindE0ELNS_15FloatRoundStyleE2ESK_EENS1_15EpilogueDefaultEEEEEvvEEEEvNT_6ParamsE:
        .type           _ZN7cutlass13device_kernelINS_4gemm6kernel13GemmUniversalIN4cute5tupleIJiiiiEEENS1_10collective13CollectiveMmaINS1_37MainloopSm90TmaGmmaWarpSpecializedFP8ILi9ENS5_IJNS4_1CILi1EEENSA_ILi2EEESB_EEENS1_35KernelTmaWarpSpecializedCooperativeEEENS5_IJNSA_ILi256EEENSA_ILi128EEENSA_ILi64EEEEEENS_12float_e4m3_tENS5_IJlSB_lEEESK_SL_NS4_8TiledMMAINS4_8MMA_AtomIJNS4_4SM904GMMA31MMA_64x128x32_F32E4M3E4M3_SS_TNILNSP_7ScaleInE1ELSR_1EEEEEENS4_6LayoutINS5_IJSC_SB_SB_EEENS5_IJSB_NSA_ILi0EEESW_EEEEENS5_IJNS4_10UnderscoreESZ_SZ_EEEEENS4_23SM90_TMA_LOAD_MULTICASTENS4_14ComposedLayoutINS4_7SwizzleILi2ELi4ELi3EEENS4_18smem_ptr_flag_bitsILi8EEENSU_INS5_IJNSA_ILi8EEESI_EEENS5_IJSI_SB_EEEEEEEvNS4_8identityENS4_13SM90_TMA_LOADES1C_vS1D_EENS_8epilogue10collective6detail29Sm90TmaWarpSpecializedAdapterINS1H_15DefaultEpilogueISK_SL_SL_NS1G_6thread17LinearCombinationISK_Li1EffLNS1L_9ScaleType4KindE0ELNS_15FloatRoundStyleE2ESK_EENS1_15EpilogueDefaultEEEEEvvEEEEvNT_6ParamsE,@function
        .size           _ZN7cutlass13device_kernelINS_4gemm6kernel13GemmUniversalIN4cute5tupleIJiiiiEEENS1_10collective13CollectiveMmaINS1_37MainloopSm90TmaGmmaWarpSpecializedFP8ILi9ENS5_IJNS4_1CILi1EEENSA_ILi2EEESB_EEENS1_35KernelTmaWarpSpecializedCooperativeEEENS5_IJNSA_ILi256EEENSA_ILi128EEENSA_ILi64EEEEEENS_12float_e4m3_tENS5_IJlSB_lEEESK_SL_NS4_8TiledMMAINS4_8MMA_AtomIJNS4_4SM904GMMA31MMA_64x128x32_F32E4M3E4M3_SS_TNILNSP_7ScaleInE1ELSR_1EEEEEENS4_6LayoutINS5_IJSC_SB_SB_EEENS5_IJSB_NSA_ILi0EEESW_EEEEENS5_IJNS4_10UnderscoreESZ_SZ_EEEEENS4_23SM90_TMA_LOAD_MULTICASTENS4_14ComposedLayoutINS4_7SwizzleILi2ELi4ELi3EEENS4_18smem_ptr_flag_bitsILi8EEENSU_INS5_IJNSA_ILi8EEESI_EEENS5_IJSI_SB_EEEEEEEvNS4_8identityENS4_13SM90_TMA_LOADES1C_vS1D_EENS_8epilogue10collective6detail29Sm90TmaWarpSpecializedAdapterINS1H_15DefaultEpilogueISK_SL_SL_NS1G_6thread17LinearCombinationISK_Li1EffLNS1L_9ScaleType4KindE0ELNS_15FloatRoundStyleE2ESK_EENS1_15EpilogueDefaultEEEEEvvEEEEvNT_6ParamsE,(.L_x_345 - _ZN7cutlass13device_kernelINS_4gemm6kernel13GemmUniversalIN4cute5tupleIJiiiiEEENS1_10collective13CollectiveMmaINS1_37MainloopSm90TmaGmmaWarpSpecializedFP8ILi9ENS5_IJNS4_1CILi1EEENSA_ILi2EEESB_EEENS1_35KernelTmaWarpSpecializedCooperativeEEENS5_IJNSA_ILi256EEENSA_ILi128EEENSA_ILi64EEEEEENS_12float_e4m3_tENS5_IJlSB_lEEESK_SL_NS4_8TiledMMAINS4_8MMA_AtomIJNS4_4SM904GMMA31MMA_64x128x32_F32E4M3E4M3_SS_TNILNSP_7ScaleInE1ELSR_1EEEEEENS4_6LayoutINS5_IJSC_SB_SB_EEENS5_IJSB_NSA_ILi0EEESW_EEEEENS5_IJNS4_10UnderscoreESZ_SZ_EEEEENS4_23SM90_TMA_LOAD_MULTICASTENS4_14ComposedLayoutINS4_7SwizzleILi2ELi4ELi3EEENS4_18smem_ptr_flag_bitsILi8EEENSU_INS5_IJNSA_ILi8EEESI_EEENS5_IJSI_SB_EEEEEEEvNS4_8identityENS4_13SM90_TMA_LOADES1C_vS1D_EENS_8epilogue10collective6detail29Sm90TmaWarpSpecializedAdapterINS1H_15DefaultEpilogueISK_SL_SL_NS1G_6thread17LinearCombinationISK_Li1EffLNS1L_9ScaleType4KindE0ELNS_15FloatRoundStyleE2ESK_EENS1_15EpilogueDefaultEEEEEvvEEEEvNT_6ParamsE)
        .other          _ZN7cutlass13device_kernelINS_4gemm6kernel13GemmUniversalIN4cute5tupleIJiiiiEEENS1_10collective13CollectiveMmaINS1_37MainloopSm90TmaGmmaWarpSpecializedFP8ILi9ENS5_IJNS4_1CILi1EEENSA_ILi2EEESB_EEENS1_35KernelTmaWarpSpecializedCooperativeEEENS5_IJNSA_ILi256EEENSA_ILi128EEENSA_ILi64EEEEEENS_12float_e4m3_tENS5_IJlSB_lEEESK_SL_NS4_8TiledMMAINS4_8MMA_AtomIJNS4_4SM904GMMA31MMA_64x128x32_F32E4M3E4M3_SS_TNILNSP_7ScaleInE1ELSR_1EEEEEENS4_6LayoutINS5_IJSC_SB_SB_EEENS5_IJSB_NSA_ILi0EEESW_EEEEENS5_IJNS4_10UnderscoreESZ_SZ_EEEEENS4_23SM90_TMA_LOAD_MULTICASTENS4_14ComposedLayoutINS4_7SwizzleILi2ELi4ELi3EEENS4_18smem_ptr_flag_bitsILi8EEENSU_INS5_IJNSA_ILi8EEESI_EEENS5_IJSI_SB_EEEEEEEvNS4_8identityENS4_13SM90_TMA_LOADES1C_vS1D_EENS_8epilogue10collective6detail29Sm90TmaWarpSpecializedAdapterINS1H_15DefaultEpilogueISK_SL_SL_NS1G_6thread17LinearCombinationISK_Li1EffLNS1L_9ScaleType4KindE0ELNS_15FloatRoundStyleE2ESK_EENS1_15EpilogueDefaultEEEEEvvEEEEvNT_6ParamsE,@"STO_CUDA_ENTRY STV_DEFAULT"
_ZN7cutlass13device_kernelINS_4gemm6kernel13GemmUniversalIN4cute5tupleIJiiiiEEENS1_10collective13CollectiveMmaINS1_37MainloopSm90TmaGmmaWarpSpecializedFP8ILi9ENS5_IJNS4_1CILi1EEENSA_ILi2EEESB_EEENS1_35KernelTmaWarpSpecializedCooperativeEEENS5_IJNSA_ILi256EEENSA_ILi128EEENSA_ILi64EEEEEENS_12float_e4m3_tENS5_IJlSB_lEEESK_SL_NS4_8TiledMMAINS4_8MMA_AtomIJNS4_4SM904GMMA31MMA_64x128x32_F32E4M3E4M3_SS_TNILNSP_7ScaleInE1ELSR_1EEEEEENS4_6LayoutINS5_IJSC_SB_SB_EEENS5_IJSB_NSA_ILi0EEESW_EEEEENS5_IJNS4_10UnderscoreESZ_SZ_EEEEENS4_23SM90_TMA_LOAD_MULTICASTENS4_14ComposedLayoutINS4_7SwizzleILi2ELi4ELi3EEENS4_18smem_ptr_flag_bitsILi8EEENSU_INS5_IJNSA_ILi8EEESI_EEENS5_IJSI_SB_EEEEEEEvNS4_8identityENS4_13SM90_TMA_LOADES1C_vS1D_EENS_8epilogue10collective6detail29Sm90TmaWarpSpecializedAdapterINS1H_15DefaultEpilogueISK_SL_SL_NS1G_6thread17LinearCombinationISK_Li1EffLNS1L_9ScaleType4KindE0ELNS_15FloatRoundStyleE2ESK_EENS1_15EpilogueDefaultEEEEEvvEEEEvNT_6ParamsE:
[----:B------:R-:W0:Y:S02]  /*0000*/  LDC R1, c[0x0][0x28] ;  /* 0x00000a00ff017b82 */ /* 0x000e240000000800 */
[----:B0-----:R-:W-:Y:S01]  /*0010*/  VIADD R1, R1, 0xffffff00 ;  /* 0xffffff0001017836 */ /* 0x001fe20000000000 */
[----:B------:R-:W0:Y:S01]  /*0020*/  S2R R5, SR_TID.X ;  /* 0x0000000000057919 */ /* 0x000e220000002100 */
[----:B------:R-:W-:Y:S01]  /*0030*/  ELECT P0, URZ, PT ;  /* 0x00000000003f782f */ /* 0x000fe20003800000 */
[----:B------:R-:W-:Y:S01]  /*0040*/  BSSY B0, `(.L_x_0) ;  /* 0x0000015000007945 */ /* 0x000fe20003800000 */
[--C-:B0-----:R-:W-:Y:S02]  /*0050*/  SHF.R.U32.HI R0, RZ, 0x5, R5.reuse ;  /* 0x00000005ff007819 */ /* 0x101fe40000011605 */
[----:B------:R-:W-:-:S03]  /*0060*/  SHF.R.U32.HI R2, RZ, 0x7, R5 ;  /* 0x00000007ff027819 */ /* 0x000fc60000011605 */
[----:B------:R-:W0:Y:S04]  /*0070*/  SHFL.IDX PT, R3, R0, RZ, 0x1f ;  /* 0x00001fff00037589 */ /* 0x000e2800000e0000 */
[----:B------:R-:W1:Y:S01]  /*0080*/  SHFL.IDX PT, R2, R2, RZ, 0x1f ;  /* 0x00001fff02027589 */ /* 0x000e6200000e0000 */
[----:B0-----:R-:W-:Y:S02]  /*0090*/  R2UR UR4, R3 ;  /* 0x00000000030472ca */ /* 0x001fe400000e0000 */
[----:B-1----:R-:W-:-:S11]  /*00a0*/  R2UR UR6, R2 ;  /* 0x00000000020672ca */ /* 0x002fd600000e0000 */
[----:B------:R-:W-:Y:S02]  /*00b0*/  USHF.R.S32.HI UR5, URZ, 0x1f, UR4 ;  /* 0x0000001f3f057899 */ /* 0x000fe40008011404 */
[----:B------:R-:W-:Y:S02]  /*00c0*/  ISETP.NE.OR P0, PT, RZ, UR4, !P0 ;  /* 0x00000004ff007c0c */ /* 0x000fe4000c705670 */
[----:B------:R-:W-:-:S04]  /*00d0*/  ULEA.HI UR5, UR5, UR4, URZ, 0x2 ;  /* 0x0000000405057291 */ /* 0x000fc8000f8f103f */
[----:B------:R-:W-:-:S04]  /*00e0*/  ULOP3.LUT UR5, UR5, 0xfffffffc, URZ, 0xc0, !UPT ;  /* 0xfffffffc05057892 */ /* 0x000fc8000f8ec03f */
[----:B------:R-:W-:-:S03]  /*00f0*/  UIADD3 UR8, UR4, -UR5, URZ ;  /* 0x8000000504087290 */ /* 0x000fc6000fffe03f */
[----:B------:R-:W-:Y:S09]  /*0100*/  @P0 BRA `(.L_x_1) ;  /* 0x0000000000200947 */ /* 0x000ff20003800000 */
[----:B------:R-:W-:Y:S02]  /*0110*/  ULDC.64 UR4, c[0x0][0x198] ;  /* 0x0000660000047ab9 */ /* 0x000fe40000000a00 */
[----:B------:R-:W-:Y:S02]  /*0120*/  UIADD3 UR10, UP0, UR4, 0xf0, URZ ;  /* 0x000000f0040a7890 */ /* 0x000fe4000ff1e03f */
[----:B------:R-:W-:Y:S02]  /*0130*/  UIADD3 UR4, UP1, UR4, 0x1f0, URZ ;  /* 0x000001f004047890 */ /* 0x000fe4000ff3e03f */
[----:B------:R-:W-:Y:S02]  /*0140*/  UIADD3.X UR11, URZ, UR5, URZ, UP0, !UPT ;  /* 0x000000053f0b7290 */ /* 0x000fe400087fe43f */
[----:B------:R-:W-:-:S07]  /*0150*/  UIADD3.X UR5, URZ, UR5, URZ, UP1, !UPT ;  /* 0x000000053f057290 */ /* 0x000fce0008ffe43f */
[----:B------:R0:W-:Y:S02]  /*0160*/  UTMACCTL.PF [UR10] ;  /* 0x000000000a0079b9 */ /* 0x0001e40008040000 */
[----:B------:R0:W-:Y:S02]  /*0170*/  UTMACCTL.PF [UR4] ;  /* 0x00000000040079b9 */ /* 0x0001e40008040000 */
[----:B0-----:R-:W-:Y:S01]  /*0180*/  NOP ;  /* 0x0000000000007918 */ /* 0x001fe20000000000 */
.L_x_1:
[----:B------:R-:W-:Y:S05]  /*0190*/  BSYNC B0 ;  /* 0x0000000000007941 */ /* 0x000fea0003800000 */
.L_x_0:
[----:B------:R-:W0:Y:S01]  /*01a0*/  SHFL.IDX PT, R3, R0, RZ, 0x1f ;  /* 0x00001fff00037589 */ /* 0x000e2200000e0000 */
[----:B------:R-:W-:Y:S01]  /*01b0*/  UISETP.NE.AND UP0, UPT, UR8, 0x3, UPT ;  /* 0x000000030800788c */ /* 0x000fe2000bf05270 */
[----:B------:R-:W-:Y:S01]  /*01c0*/  ISETP.NE.AND P2, PT, RZ, UR6, PT ;  /* 0x00000006ff007c0c */ /* 0x000fe2000bf45270 */
[----:B------:R-:W-:Y:S02]  /*01d0*/  UIADD3 UR10, UR6, -0x1, URZ ;  /* 0xffffffff060a7890 */ /* 0x000fe4000fffe03f */
[----:B------:R-:W-:Y:S02]  /*01e0*/  UISETP.EQ.OR UP0, UPT, UR8, URZ, !UP0 ;  /* 0x0000003f0800728c */ /* 0x000fe4000c702670 */
[----:B------:R-:W-:Y:S02]  /*01f0*/  UISETP.GE.U32.AND UP1, UPT, UR10, 0x2, UPT ;  /* 0x000000020a00788c */ /* 0x000fe4000bf26070 */
[----:B------:R-:W-:-:S04]  /*0200*/  UISETP.EQ.AND UP0, UPT, UR6, URZ, UP0 ;  /* 0x0000003f0600728c */ /* 0x000fc80008702270 */
[----:B------:R-:W-:-:S04]  /*0210*/  USEL UR13, URZ, 0x1, !UP0 ;  /* 0x000000013f0d7887 */ /* 0x000fc8000c000000 */
[----:B------:R-:W-:Y:S01]  /*0220*/  USEL UR13, UR13, 0x2, UP1 ;  /* 0x000000020d0d7887 */ /* 0x000fe20008800000 */
[----:B0-----:R-:W-:-:S13]  /*0230*/  ISETP.NE.AND P0, PT, R3, RZ, PT ;  /* 0x000000ff0300720c */ /* 0x001fda0003f05270 */
[----:B------:R-:W-:Y:S05]  /*0240*/  @P0 BRA `(.L_x_2) ;  /* 0x00000000008c0947 */ /* 0x000fea0003800000 */
[----:B------:R-:W-:Y:S01]  /*0250*/  ELECT P0, URZ, PT ;  /* 0x00000000003f782f */ /* 0x000fe20003800000 */
[----:B------:R-:W-:-:S12]  /*0260*/  BSSY B0, `(.L_x_2) ;  /* 0x0000021000007945 */ /* 0x000fd80003800000 */
[----:B------:R-:W-:Y:S05]  /*0270*/  @!P0 BRA `(.L_x_3) ;  /* 0x00000000007c8947 */ /* 0x000fea0003800000 */
[----:B------:R-:W0:Y:S01]  /*0280*/  S2UR UR9, SR_CgaCtaId ;  /* 0x00000000000979c3 */ /* 0x000e220000008800 */
[----:B------:R-:W-:Y:S01]  /*0290*/  UMOV UR4, 0x400 ;  /* 0x0000040000047882 */ /* 0x000fe20000000000 */
[----:B------:R-:W-:Y:S01]  /*02a0*/  UMOV UR5, 0x1 ;  /* 0x0000000100057882 */ /* 0x000fe20000000000 */
[----:B------:R-:W-:Y:S02]  /*02b0*/  UMOV UR6, 0x4 ;  /* 0x0000000400067882 */ /* 0x000fe40000000000 */
[----:B------:R-:W-:-:S04]  /*02c0*/  UIADD3 UR6, -UR6, 0x100000, URZ ;  /* 0x0010000006067890 */ /* 0x000fc8000fffe13f */
[----:B------:R-:W-:Y:S02]  /*02d0*/  USHF.L.U32 UR7, UR6, 0xb, URZ ;  /* 0x0000000b06077899 */ /* 0x000fe4000800063f */
[----:B------:R-:W-:Y:S02]  /*02e0*/  USHF.L.U32 UR6, UR6, 0x1, URZ ;  /* 0x0000000106067899 */ /* 0x000fe4000800063f */
[----:B0-----:R-:W-:Y:S02]  /*02f0*/  ULEA UR9, UR9, UR4, 0x18 ;  /* 0x0000000409097291 */ /* 0x001fe4000f8ec03f */
[----:B------:R-:W-:-:S04]  /*0300*/  UIADD3 UR4, -UR5, 0x100000, URZ ;  /* 0x0010000005047890 */ /* 0x000fc8000fffe13f */
[----:B------:R-:W-:Y:S02]  /*0310*/  USHF.L.U32 UR5, UR4, 0xb, URZ ;  /* 0x0000000b04057899 */ /* 0x000fe4000800063f */
[----:B------:R-:W-:Y:S01]  /*0320*/  USHF.L.U32 UR4, UR4, 0x1, URZ ;  /* 0x0000000104047899 */ /* 0x000fe2000800063f */
[----:B------:R-:W0:Y:S11]  /*0330*/  FENCE.VIEW.ASYNC.S ;  /* 0x00000000000073c6 */ /* 0x000e360000000000 */
[----:B0-----:R0:W1:Y:S01]  /*0340*/  SYNCS.EXCH.64 URZ, [UR9], UR4 ;  /* 0x00000004093f75b2 */ /* 0x0010620008000100 */
[----:B------:R0:W2:Y:S01]  /*0350*/  SYNCS.EXCH.64 URZ, [UR9+0x48], UR6 ;  /* 0x00004806093f75b2 */ /* 0x0000a20008000100 */
[----:B------:R0:W3:Y:S01]  /*0360*/  SYNCS.EXCH.64 URZ, [UR9+0x8], UR4 ;  /* 0x00000804093f75b2 */ /* 0x0000e20008000100 */
[----:B------:R0:W4:Y:S01]  /*0370*/  SYNCS.EXCH.64 URZ, [UR9+0x50], UR6 ;  /* 0x00005006093f75b2 */ /* 0x0001220008000100 */
[----:B------:R0:W0:Y:S01]  /*0380*/  SYNCS.EXCH.64 URZ, [UR9+0x10], UR4 ;  /* 0x00001004093f75b2 */ /* 0x0000220008000100 */
        /* <DEDUP_REMOVED lines=13> */
[----:B------:R-:W-:Y:S01]  /*0460*/  NOP ;  /* 0x0000000000007918 */ /* 0x000fe20000000000 */
.L_x_3:
[----:B0-----:R-:W-:Y:S05]  /*0470*/  BSYNC B0 ;  /* 0x0000000000007941 */ /* 0x001fea0003800000 */
.L_x_2:
[----:B------:R-:W-:Y:S01]  /*0480*/  SHF.R.S32.HI R4, RZ, 0x1f, R5 ;  /* 0x0000001fff047819 */ /* 0x000fe20000011405 */
[----:B------:R-:W0:Y:S01]  /*0490*/  SHFL.IDX PT, R0, R0, RZ, 0x1f ;  /* 0x00001fff00007589 */ /* 0x000e2200000e0000 */
[----:B------:R-:W-:Y:S01]  /*04a0*/  ELECT P0, URZ, PT ;  /* 0x00000000003f782f */ /* 0x000fe20003800000 */
[----:B------:R-:W5:Y:S01]  /*04b0*/  S2UR UR9, SR_CTAID.X ;  /* 0x00000000000979c3 */ /* 0x000f620000002500 */
[----:B------:R-:W-:Y:S01]  /*04c0*/  LEA.HI R4, R4, R5, RZ, 0x7 ;  /* 0x0000000504047211 */ /* 0x000fe200078f38ff */
[----:B------:R-:W1:Y:S01]  /*04d0*/  S2R R2, SR_CTAID.Y ;  /* 0x0000000000027919 */ /* 0x000e620000002600 */
[----:B------:R-:W-:Y:S01]  /*04e0*/  SHF.R.S32.HI R6, RZ, 0x1f, R3 ;  /* 0x0000001fff067819 */ /* 0x000fe20000011403 */
[----:B------:R-:W-:Y:S01]  /*04f0*/  ULDC UR4, c[0x0][0x154] ;  /* 0x0000550000047ab9 */ /* 0x000fe20000000800 */
[----:B------:R-:W-:Y:S01]  /*0500*/  LOP3.LUT R4, R4, 0xffffff80, RZ, 0xc0, !PT ;  /* 0xffffff8004047812 */ /* 0x000fe200078ec0ff */
[----:B------:R-:W-:Y:S01]  /*0510*/  NOP ;  /* 0x0000000000007918 */ /* 0x000fe20000000000 */
[----:B------:R-:W-:Y:S01]  /*0520*/  LEA.HI R6, R6, R3, RZ, 0x2 ;  /* 0x0000000306067211 */ /* 0x000fe200078f10ff */
[----:B------:R-:W2:Y:S01]  /*0530*/  LDC R11, c[0x0][0x148] ;  /* 0x00005200ff0b7b82 */ /* 0x000ea20000000800 */
[----:B------:R-:W-:Y:S01]  /*0540*/  NOP ;  /* 0x0000000000007918 */ /* 0x000fe20000000000 */
[----:B------:R-:W-:Y:S01]  /*0550*/  IMAD.IADD R4, R5, 0x1, -R4 ;  /* 0x0000000105047824 */ /* 0x000fe200078e0a04 */
[----:B------:R-:W-:-:S04]  /*0560*/  LOP3.LUT R6, R6, 0x3ffffffc, RZ, 0xc0, !PT ;  /* 0x3ffffffc06067812 */ /* 0x000fc800078ec0ff */
[----:B------:R-:W-:Y:S01]  /*0570*/  SHF.R.S32.HI R5, RZ, 0x1f, R4 ;  /* 0x0000001fff057819 */ /* 0x000fe20000011404 */
[----:B------:R-:W-:Y:S01]  /*0580*/  IMAD.IADD R6, R3, 0x1, -R6 ;  /* 0x0000000103067824 */ /* 0x000fe200078e0a06 */
[----:B------:R-:W3:Y:S02]  /*0590*/  LDC R8, c[0x0][0x144] ;  /* 0x00005100ff087b82 */ /* 0x000ee40000000800 */
[----:B------:R-:W-:Y:S02]  /*05a0*/  LEA.HI R5, R5, R4, RZ, 0x3 ;  /* 0x0000000405057211 */ /* 0x000fe400078f18ff */
[----:B0-----:R-:W-:Y:S02]  /*05b0*/  ISETP.NE.OR P0, PT, R0, RZ, !P0 ;  /* 0x000000ff0000720c */ /* 0x001fe40004705670 */
[--C-:B------:R-:W-:Y:S02]  /*05c0*/  SHF.R.S32.HI R0, RZ, 0x3, R5.reuse ;  /* 0x00000003ff007819 */ /* 0x100fe40000011405 */
[----:B------:R-:W-:-:S04]  /*05d0*/  SHF.R.S32.HI R5, RZ, 0x1f, R5 ;  /* 0x0000001fff057819 */ /* 0x000fc80000011405 */
[----:B------:R-:W-:-:S04]  /*05e0*/  LEA.HI R5, R5, R0, RZ, 0x2 ;  /* 0x0000000005057211 */ /* 0x000fc800078f10ff */
[----:B------:R-:W-:Y:S01]  /*05f0*/  LOP3.LUT R5, R5, 0xfffffffc, RZ, 0xc0, !PT ;  /* 0xfffffffc05057812 */ /* 0x000fe200078ec0ff */
[----:B------:R-:W-:Y:S01]  /*0600*/  VOTEU.ALL UP0, P0 ;  /* 0x00000000003f7886 */ /* 0x000fe20000000000 */
[----:B-1----:R-:W-:Y:S01]  /*0610*/  I2FP.F32.U32 R7, R2 ;  /* 0x0000000200077245 */ /* 0x002fe20000201000 */
[----:B------:R-:W-:Y:S02]  /*0620*/  VOTEU.ALL UP1, P0 ;  /* 0x00000000003f7886 */ /* 0x000fe40000020000 */
[----:B------:R-:W-:Y:S01]  /*0630*/  IMAD.IADD R5, R0, 0x1, -R5 ;  /* 0x0000000100057824 */ /* 0x000fe200078e0a05 */
[----:B------:R-:W0:Y:S01]  /*0640*/  @!UP0 S2UR UR7, SR_CgaCtaId ;  /* 0x00000000000789c3 */ /* 0x000e220000008800 */
[----:B-----5:R-:W-:Y:S01]  /*0650*/  I2FP.F32.U32 R0, UR9 ;  /* 0x0000000900007c45 */ /* 0x020fe20008201000 */
[----:B------:R-:W-:Y:S01]  /*0660*/  FMUL R9, R7, UR4 ;  /* 0x0000000407097c20 */ /* 0x000fe20008400000 */
[----:B------:R-:W-:Y:S01]  /*0670*/  IMAD R5, R6, 0x4, R5 ;  /* 0x0000000406057824 */ /* 0x000fe200078e0205 */
[----:B------:R-:W-:Y:S01]  /*0680*/  ULDC UR4, c[0x0][0x150] ;  /* 0x0000540000047ab9 */ /* 0x000fe20000000800 */
[----:B------:R-:W-:Y:S01]  /*0690*/  @!UP0 UMOV UR6, 0x400 ;  /* 0x0000040000068882 */ /* 0x000fe20000000000 */
[----:B------:R-:W-:Y:S01]  /*06a0*/  FMUL R7, R0, UR4 ;  /* 0x0000000400077c20 */ /* 0x000fe20008400000 */
[----:B------:R-:W-:Y:S01]  /*06b0*/  IMAD.SHL.U32 R0, R5, 0x4, RZ ;  /* 0x0000000405007824 */ /* 0x000fe200078e00ff */
[----:B------:R-:W1:Y:S01]  /*06c0*/  LDC R6, c[0x0][0x140] ;  /* 0x00005000ff067b82 */ /* 0x000e620000000800 */
[----:B------:R-:W5:Y:S01]  /*06d0*/  F2I.U32.TRUNC.NTZ R9, R9 ;  /* 0x0000000900097305 */ /* 0x000f62000020f000 */
[----:B------:R-:W-:-:S02]  /*06e0*/  UMOV UR4, 0x20 ;  /* 0x0000002000047882 */ /* 0x000fc40000000000 */
[----:B------:R-:W-:Y:S01]  /*06f0*/  LOP3.LUT R10, R5, 0xc, R0, 0x78, !PT ;  /* 0x0000000c050a7812 */ /* 0x000fe200078e7800 */
[----:B------:R-:W-:-:S04]  /*0700*/  @!UP0 UIADD3 UR4, -UR4, 0x100000, URZ ;  /* 0x0010000004048890 */ /* 0x000fc8000fffe13f */
[----:B------:R-:W-:Y:S02]  /*0710*/  @!UP0 USHF.L.U32 UR5, UR4, 0xb, URZ ;  /* 0x0000000b04058899 */ /* 0x000fe4000800063f */
[----:B------:R-:W-:Y:S01]  /*0720*/  @!UP0 USHF.L.U32 UR4, UR4, 0x1, URZ ;  /* 0x0000000104048899 */ /* 0x000fe2000800063f */
[----:B------:R-:W4:Y:S01]  /*0730*/  F2I.U32.TRUNC.NTZ R7, R7 ;  /* 0x0000000700077305 */ /* 0x000f22000020f000 */
[----:B------:R1:W-:Y:S01]  /*0740*/  STL [R1+0x78], R10 ;  /* 0x0000780a01007387 */ /* 0x0003e20000100800 */
[----:B-----5:R-:W-:Y:S01]  /*0750*/  IMAD.MOV R12, RZ, RZ, -R9 ;  /* 0x000000ffff0c7224 */ /* 0x020fe200078e0a09 */
[----:B0-----:R-:W-:Y:S01]  /*0760*/  @!UP0 ULEA UR6, UR7, UR6, 0x18 ;  /* 0x0000000607068291 */ /* 0x001fe2000f8ec03f */
[----:B------:R-:W-:Y:S02]  /*0770*/  VOTEU.ALL UP0, P0 ;  /* 0x00000000003f7886 */ /* 0x000fe40000000000 */
[----:B--2---:R-:W-:Y:S01]  /*0780*/  IMAD R5, R11, R12, R2 ;  /* 0x0000000c0b057224 */ /* 0x004fe200078e0202 */
[----:B------:R-:W-:-:S02]  /*0790*/  LOP3.LUT P0, RZ, R4, 0x7, RZ, 0xc0, !PT ;  /* 0x0000000704ff7812 */ /* 0x000fc4000780c0ff */
[----:B-1----:R-:W-:Y:S01]  /*07a0*/  ISETP.EQ.U32.AND P3, PT, R6, 0x1, PT ;  /* 0x000000010600780c */ /* 0x002fe20003f62070 */
[----:B----4-:R-:W-:Y:S01]  /*07b0*/  IMAD.MOV R7, RZ, RZ, -R7 ;  /* 0x000000ffff077224 */ /* 0x010fe200078e0a07 */
[----:B------:R-:W-:Y:S02]  /*07c0*/  ISETP.NE.AND P1, PT, R5, R10, PT ;  /* 0x0000000a0500720c */ /* 0x000fe40003f25270 */
[----:B------:R-:W-:Y:S01]  /*07d0*/  ISETP.LT.U32.AND P0, PT, R10, 0x2, !P0 ;  /* 0x000000020a00780c */ /* 0x000fe20004701070 */
[----:B---3--:R-:W-:Y:S01]  /*07e0*/  IMAD R0, R8, R7, UR9 ;  /* 0x0000000908007e24 */ /* 0x008fe2000f8e0207 */
[----:B------:R-:W0:Y:S02]  /*07f0*/  FENCE.VIEW.ASYNC.S ;  /* 0x00000000000073c6 */ /* 0x000e240000000000 */
[----:B0-----:R0:W1:Y:S02]  /*0800*/  @!UP0 SYNCS.EXCH.64 URZ, [UR6+0xa0], UR4 ;  /* 0x0000a004063f85b2 */ /* 0x0010640008000100 */
[----:B------:R-:W-:-:S04]  /*0810*/  ISETP.EQ.OR P1, PT, R0, RZ, !P1 ;  /* 0x000000ff0000720c */ /* 0x000fc80004f22670 */
[----:B------:R-:W-:Y:S01]  /*0820*/  PLOP3.LUT P0, PT, P0, P1, PT, 0x80, 0x0 ;  /* 0x000000000000781c */ /* 0x000fe20000703070 */
[----:B------:R0:W2:Y:S01]  /*0830*/  @!UP1 SYNCS.EXCH.64 URZ, [UR6+0xa8], UR4 ;  /* 0x0000a804063f95b2 */ /* 0x0000a20008000100 */
[----:B------:R-:W-:Y:S01]  /*0840*/  NOP ;  /* 0x0000000000007918 */ /* 0x000fe20000000000 */
[----:B------:R-:W-:Y:S10]  /*0850*/  @!P3 BRA `(.L_x_4) ;  /* 0x000000000008b947 */ /* 0x000ff40003800000 */
[----:B-12---:R-:W-:Y:S01]  /*0860*/  UCGABAR_ARV ;  /* 0x00000000000079c7 */ /* 0x006fe20008000000 */
[----:B------:R-:W-:Y:S05]  /*0870*/  BRA `(.L_x_5) ;  /* 0x0000000000047947 */ /* 0x000fea0003800000 */
.L_x_4:
[----:B-12---:R-:W-:Y:S01]  /*0880*/  NOP ;  /* 0x0000000000007918 */ /* 0x006fe20000000000 */
.L_x_5:
[----:B------:R-:W1:Y:S01]  /*0890*/  LDC R3, c[0x0][0x65c] ;  /* 0x00019700ff037b82 */ /* 0x000e620000000800 */
[----:B------:R-:W-:Y:S02]  /*08a0*/  IMAD.U32 R4, RZ, RZ, UR9 ;  /* 0x00000009ff047e24 */ /* 0x000fe4000f8e00ff */
[----:B------:R-:W-:Y:S01]  /*08b0*/  IMAD.MOV.U32 R5, RZ, RZ, RZ ;  /* 0x000000ffff057224 */ /* 0x000fe200078e00ff */
[----:B-1----:R-:W-:-:S13]  /*08c0*/  ISETP.NE.AND P4, PT, R3, 0x1, PT ;  /* 0x000000010300780c */ /* 0x002fda0003f85270 */
[----:B------:R-:W1:Y:S01]  /*08d0*/  @P4 LDC R7, c[0x0][0x10] ;  /* 0x00000400ff074b82 */ /* 0x000e620000000800 */
[----:B------:R-:W-:Y:S02]  /*08e0*/  @P4 IMAD.MOV.U32 R3, RZ, RZ, RZ ;  /* 0x000000ffff034224 */ /* 0x000fe400078e00ff */
[----:B------:R-:W-:-:S05]  /*08f0*/  @P4 IMAD.MOV.U32 R13, RZ, RZ, RZ ;  /* 0x000000ffff0d4224 */ /* 0x000fca00078e00ff */
[----:B------:R-:W2:Y:S01]  /*0900*/  @!P4 LDC R9, c[0x0][0xc] ;  /* 0x00000300ff09cb82 */ /* 0x000ea20000000800 */
[----:B-1----:R-:W-:-:S04]  /*0910*/  @P4 IMAD.WIDE.U32 R6, R7, UR9, R2 ;  /* 0x0000000907064c25 */ /* 0x002fc8000f8e0002 */
[----:B------:R-:W-:Y:S02]  /*0920*/  @P4 IMAD.MOV.U32 R19, RZ, RZ, R6 ;  /* 0x000000ffff134224 */ /* 0x000fe400078e0006 */
[----:B------:R-:W-:Y:S02]  /*0930*/  @P4 IMAD.IADD R23, R7, 0x1, R13 ;  /* 0x0000000107174824 */ /* 0x000fe400078e020d */
[----:B--2---:R-:W-:-:S04]  /*0940*/  @!P4 IMAD.WIDE.U32 R4, R2, R9, R4 ;  /* 0x000000090204c225 */ /* 0x004fc800078e0004 */
[----:B------:R-:W-:Y:S02]  /*0950*/  @!P4 IMAD.MOV.U32 R19, RZ, RZ, R4 ;  /* 0x000000ffff13c224 */ /* 0x000fe400078e0004 */
[----:B------:R-:W-:-:S03]  /*0960*/  @!P4 IMAD.MOV.U32 R23, RZ, RZ, R5 ;  /* 0x000000ffff17c224 */ /* 0x000fc600078e0005 */
[----:B------:R1:W-:Y:S04]  /*0970*/  STL [R1+0x80], R19 ;  /* 0x0000801301007387 */ /* 0x0003e80000100800 */
[----:B------:R1:W-:Y:S01]  /*0980*/  STL [R1+0x7c], R23 ;  /* 0x00007c1701007387 */ /* 0x0003e20000100800 */
[----:B------:R-:W-:Y:S05]  /*0990*/  @!P3 BRA `(.L_x_6) ;  /* 0x00000000000cb947 */ /* 0x000fea0003800000 */
[----:B------:R-:W-:Y:S01]  /*09a0*/  UCGABAR_WAIT ;  /* 0x0000000000007dc7 */ /* 0x000fe20008000000 */
[----:B------:R-:W-:Y:S01]  /*09b0*/  CCTL.IVALL ;  /* 0x00000000ff00798f */ /* 0x000fe20002000000 */
[----:B------:R-:W-:Y:S05]  /*09c0*/  BRA `(.L_x_7) ;  /* 0x0000000000047947 */ /* 0x000fea0003800000 */
.L_x_6:
[----:B------:R-:W-:Y:S06]  /*09d0*/  BAR.SYNC.DEFER_BLOCKING 0x0 ;  /* 0x0000000000007b1d */ /* 0x000fec0000010000 */
.L_x_7:
[----:B------:R-:W-:Y:S05]  /*09e0*/  @!P2 BRA `(.L_x_8) ;  /* 0x000000e4002ca947 */ /* 0x000fea0003800000 */
[----:B------:R-:W-:-:S06]  /*09f0*/  UISETP.GT.U32.AND UP0, UPT, UR10, 0x1, UPT ;  /* 0x000000010a00788c */ /* 0x000fcc000bf04070 */
[----:B------:R-:W-:-:S13]  /*0a00*/  PLOP3.LUT P1, PT, PT, PT, UP0, 0x80, 0x0 ;  /* 0x000000000000781c */ /* 0x000fda0003f2f008 */
[----:B0-----:R-:W-:Y:S05]  /*0a10*/  @P1 EXIT ;  /* 0x000000000000194d */ /* 0x001fea0003800000 */
[----:B------:R-:W-:Y:S01]  /*0a20*/  IMAD.MOV.U32 R6, RZ, RZ, -0x1 ;  /* 0xffffffffff067424 */ /* 0x000fe200078e00ff */
[----:B------:R-:W-:Y:S01]  /*0a30*/  ULDC.64 UR4, c[0x0][0x650] ;  /* 0x0001940000047ab9 */ /* 0x000fe20000000a00 */
[----:B------:R-:W-:Y:S01]  /*0a40*/  IMAD.MOV.U32 R5, RZ, RZ, -0x1 ;  /* 0xffffffffff057424 */ /* 0x000fe200078e00ff */
[----:B------:R-:W-:Y:S01]  /*0a50*/  ISETP.GE.U32.AND P1, PT, R19, UR4, PT ;  /* 0x0000000413007c0c */ /* 0x000fe2000bf26070 */
[----:B------:R-:W-:Y:S01]  /*0a60*/  UMOV UR22, 0xffffffff ;  /* 0xffffffff00167882 */ /* 0x000fe20000000000 */
[----:B------:R0:W-:Y:S01]  /*0a70*/  STL [R1+0x88], R6 ;  /* 0x0000880601007387 */ /* 0x0001e20000100800 */
[----:B------:R-:W-:Y:S02]  /*0a80*/  PRMT R4, RZ, 0x7610, R4 ;  /* 0x00007610ff047816 */ /* 0x000fe40000000004 */
[----:B------:R-:W-:Y:S01]  /*0a90*/  ISETP.GE.U32.AND.EX P1, PT, R23, UR5, PT, P1 ;  /* 0x0000000517007c0c */ /* 0x000fe2000bf26110 */
[----:B------:R0:W-:-:S12]  /*0aa0*/  STL [R1+0x84], R5 ;  /* 0x0000840501007387 */ /* 0x0001d80000100800 */
[----:B0-----:R-:W-:Y:S05]  /*0ab0*/  @P1 BRA `(.L_x_9) ;  /* 0x0000000400381947 */ /* 0x001fea0003800000 */
[----:B------:R-:W0:Y:S01]  /*0ac0*/  LDC.64 R14, c[0x0][0x628] ;  /* 0x00018a00ff0e7b82 */ /* 0x000e220000000a00 */
[----:B------:R-:W-:Y:S02]  /*0ad0*/  IMAD.MOV.U32 R4, RZ, RZ, R19 ;  /* 0x000000ffff047224 */ /* 0x000fe400078e0013 */
[----:B------:R-:W-:-:S05]  /*0ae0*/  IMAD.MOV.U32 R5, RZ, RZ, R23 ;  /* 0x000000ffff057224 */ /* 0x000fca00078e0017 */
[----:B------:R-:W2:Y:S08]  /*0af0*/  LDC R10, c[0x0][0x630] ;  /* 0x00018c00ff0a7b82 */ /* 0x000eb00000000800 */
[----:B------:R-:W3:Y:S01]  /*0b00*/  LDC.64 R16, c[0x0][0x620] ;  /* 0x00018800ff107b82 */ /* 0x000ee20000000a00 */
[----:B0-----:R-:W-:-:S04]  /*0b10*/  ISETP.NE.U32.AND P1, PT, R14, RZ, PT ;  /* 0x000000ff0e00720c */ /* 0x001fc80003f25070 */
[----:B------:R-:W-:-:S13]  /*0b20*/  ISETP.NE.AND.EX P1, PT, R15, RZ, PT, P1 ;  /* 0x000000ff0f00720c */ /* 0x000fda0003f25310 */
[----:B--23--:R-:W-:Y:S05]  /*0b30*/  @!P1 BRA `(.L_x_10) ;  /* 0x0000000000289947 */ /* 0x00cfea0003800000 */
[----:B------:R-:W0:Y:S02]  /*0b40*/  LDC R9, c[0x0][0x634] ;  /* 0x00018d00ff097b82 */ /* 0x000e240000000800 */
[----:B0-----:R-:W-:-:S05]  /*0b50*/  IADD3 R9, P1, R19, R9, RZ ;  /* 0x0000000913097210 */ /* 0x001fca0007f3e0ff */
[----:B------:R-:W-:-:S04]  /*0b60*/  IMAD.X R13, RZ, RZ, R23, P1 ;  /* 0x000000ffff0d7224 */ /* 0x000fc800008e0617 */
[----:B------:R-:W-:-:S04]  /*0b70*/  IMAD.WIDE.U32 R4, R13, R14, RZ ;  /* 0x0000000e0d047225 */ /* 0x000fc800078e00ff */
[----:B------:R-:W-:-:S04]  /*0b80*/  IMAD.WIDE.U32 R6, P1, R9, R15, R4 ;  /* 0x0000000f09067225 */ /* 0x000fc80007820004 */
[----:B------:R-:W-:-:S04]  /*0b90*/  IMAD.WIDE.U32 R4, R9, R14, RZ ;  /* 0x0000000e09047225 */ /* 0x000fc800078e00ff */
[----:B------:R-:W-:Y:S01]  /*0ba0*/  IMAD.X R9, RZ, RZ, RZ, P1 ;  /* 0x000000ffff097224 */ /* 0x000fe200008e06ff */
[----:B------:R-:W-:Y:S01]  /*0bb0*/  IADD3 RZ, P1, R5, R6, RZ ;  /* 0x0000000605ff7210 */ /* 0x000fe20007f3e0ff */
[----:B------:R-:W-:-:S04]  /*0bc0*/  IMAD.MOV.U32 R8, RZ, RZ, R7 ;  /* 0x000000ffff087224 */ /* 0x000fc800078e0007 */
[----:B------:R-:W-:-:S08]  /*0bd0*/  IMAD.WIDE.U32.X R4, R13, R15, R8, P1 ;  /* 0x0000000f0d047225 */ /* 0x000fd000008e0408 */
.L_x_10:
[----:B------:R-:W0:Y:S01]  /*0be0*/  LDC.64 R20, c[0x0][0x640] ;  /* 0x00019000ff147b82 */ /* 0x000e220000000a00 */
[-C--:B------:R-:W-:Y:S01]  /*0bf0*/  SHF.R.U64 R22, R4, R10.reuse, R5 ;  /* 0x0000000a04167219 */ /* 0x080fe20000001205 */
[----:B------:R-:W-:Y:S01]  /*0c00*/  IMAD.MOV.U32 R4, RZ, RZ, R19 ;  /* 0x000000ffff047224 */ /* 0x000fe200078e0013 */
[----:B------:R-:W-:Y:S01]  /*0c10*/  SHF.R.U32.HI R3, RZ, R10, R5 ;  /* 0x0000000aff037219 */ /* 0x000fe20000011605 */
[----:B------:R-:W-:Y:S01]  /*0c20*/  IMAD.MOV.U32 R5, RZ, RZ, R23 ;  /* 0x000000ffff057224 */ /* 0x000fe200078e0017 */
[----:B------:R-:W-:Y:S01]  /*0c30*/  IADD3 R7, P1, RZ, -R22, RZ ;  /* 0x80000016ff077210 */ /* 0x000fe20007f3e0ff */
[----:B-1----:R-:W-:Y:S02]  /*0c40*/  IMAD R23, R11, R12, R2 ;  /* 0x0000000c0b177224 */ /* 0x002fe400078e0202 */
[----:B------:R-:W1:Y:S01]  /*0c50*/  LDC R8, c[0x0][0x618] ;  /* 0x00018600ff087b82 */ /* 0x000e620000000800 */
[----:B------:R-:W-:Y:S02]  /*0c60*/  IMAD.MOV.U32 R11, RZ, RZ, 0x1 ;  /* 0x00000001ff0b7424 */ /* 0x000fe400078e00ff */
[----:B------:R-:W-:-:S02]  /*0c70*/  IMAD.X R3, RZ, RZ, ~R3, P1 ;  /* 0x000000ffff037224 */ /* 0x000fc400008e0e03 */
[----:B------:R-:W-:-:S03]  /*0c80*/  IMAD.WIDE.U32 R4, R7, R16, R4 ;  /* 0x0000001007047225 */ /* 0x000fc600078e0004 */
[----:B------:R-:W2:Y:S01]  /*0c90*/  LDC R14, c[0x0][0x608] ;  /* 0x00018200ff0e7b82 */ /* 0x000ea20000000800 */
[----:B------:R-:W-:-:S04]  /*0ca0*/  IMAD R6, R3, R16, RZ ;  /* 0x0000001003067224 */ /* 0x000fc800078e02ff */
[----:B------:R-:W-:-:S03]  /*0cb0*/  IMAD R3, R7, R17, R6 ;  /* 0x0000001107037224 */ /* 0x000fc600078e0206 */
[----:B------:R-:W3:Y:S01]  /*0cc0*/  LDC R18, c[0x0][0x658] ;  /* 0x00019600ff127b82 */ /* 0x000ee20000000800 */
[----:B------:R-:W-:Y:S01]  /*0cd0*/  IMAD.IADD R3, R5, 0x1, R3 ;  /* 0x0000000105037824 */ /* 0x000fe200078e0203 */
[----:B0-----:R-:W-:Y:S01]  /*0ce0*/  ISETP.NE.U32.AND P1, PT, R20, RZ, PT ;  /* 0x000000ff1400720c */ /* 0x001fe20003f25070 */
[----:B------:R-:W-:-:S03]  /*0cf0*/  IMAD.MOV.U32 R5, RZ, RZ, -0x1 ;  /* 0xffffffffff057424 */ /* 0x000fc600078e00ff */
[----:B------:R-:W-:Y:S02]  /*0d00*/  ISETP.NE.AND.EX P1, PT, R21, RZ, PT, P1 ;  /* 0x000000ff1500720c */ /* 0x000fe40003f25310 */
[----:B------:R-:W0:Y:S01]  /*0d10*/  LDC R13, c[0x0][0x600] ;  /* 0x00018000ff0d7b82 */ /* 0x000e220000000800 */
[-CC-:B-1----:R-:W-:Y:S02]  /*0d20*/  SHF.R.U64 R10, R4, R8.reuse, R3.reuse ;  /* 0x00000008040a7219 */ /* 0x182fe40000001203 */
[----:B------:R-:W-:-:S05]  /*0d30*/  SHF.R.U32.HI R3, RZ, R8, R3 ;  /* 0x00000008ff037219 */ /* 0x000fca0000011603 */
[----:B------:R-:W1:Y:S01]  /*0d40*/  LDC R15, c[0x0][0x648] ;  /* 0x00019200ff0f7b82 */ /* 0x000e620000000800 */
[-CC-:B--2---:R-:W-:Y:S02]  /*0d50*/  SHF.R.U64 R19, R10, R14.reuse, R3.reuse ;  /* 0x0000000e0a137219 */ /* 0x184fe40000001203 */
[----:B------:R-:W-:-:S05]  /*0d60*/  SHF.R.U32.HI R3, RZ, R14, R3 ;  /* 0x0000000eff037219 */ /* 0x000fca0000011603 */
[----:B------:R-:W2:Y:S01]  /*0d70*/  LDC R17, c[0x0][0x638] ;  /* 0x00018e00ff117b82 */ /* 0x000ea20000000800 */
[-C--:B---3--:R-:W-:Y:S02]  /*0d80*/  SHF.L.U32 R2, R5, R18.reuse, RZ ;  /* 0x0000001205027219 */ /* 0x088fe400000006ff */
[--C-:B------:R-:W-:Y:S02]  /*0d90*/  SHF.R.U64 R12, R19, R18, R3.reuse ;  /* 0x00000012130c7219 */ /* 0x100fe40000001203 */
[----:B------:R-:W-:Y:S02]  /*0da0*/  LOP3.LUT R8, RZ, R2, RZ, 0x33, !PT ;  /* 0x00000002ff087212 */ /* 0x000fe400078e33ff */
[----:B------:R-:W-:Y:S01]  /*0db0*/  SHF.R.U32.HI R3, RZ, R18, R3 ;  /* 0x00000012ff037219 */ /* 0x000fe20000011603 */
[----:B------:R-:W3:Y:S01]  /*0dc0*/  LDC R16, c[0x0][0x610] ;  /* 0x00018400ff107b82 */ /* 0x000ee20000000800 */
[----:B------:R-:W-:Y:S01]  /*0dd0*/  IMAD.MOV.U32 R2, RZ, RZ, R12 ;  /* 0x000000ffff027224 */ /* 0x000fe200078e000c */
[----:B------:R-:W-:Y:S06]  /*0de0*/  @!P1 BRA `(.L_x_11) ;  /* 0x0000000000289947 */ /* 0x000fec0003800000 */
[----:B------:R-:W4:Y:S02]  /*0df0*/  LDC R7, c[0x0][0x64c] ;  /* 0x00019300ff077b82 */ /* 0x000f240000000800 */
[----:B----4-:R-:W-:-:S05]  /*0e00*/  IADD3 R7, P1, R12, R7, RZ ;  /* 0x000000070c077210 */ /* 0x010fca0007f3e0ff */
        /* <DEDUP_REMOVED lines=8> */
.L_x_11:
[----:B-1----:R-:W-:Y:S01]  /*0e90*/  SHF.R.U64 R4, R2, R15, R3 ;  /* 0x0000000f02047219 */ /* 0x002fe20000001203 */
[----:B0-----:R-:W-:Y:S01]  /*0ea0*/  VIADD R5, R13, 0xffffffff ;  /* 0xffffffff0d057836 */ /* 0x001fe20000000000 */
[----:B------:R-:W-:Y:S02]  /*0eb0*/  SHF.L.U32 R2, R11, R18, RZ ;  /* 0x000000120b027219 */ /* 0x000fe400000006ff */
[----:B------:R-:W-:Y:S01]  /*0ec0*/  LOP3.LUT R3, R19, R8, RZ, 0xc0, !PT ;  /* 0x0000000813037212 */ /* 0x000fe200078ec0ff */
[----:B------:R-:W-:Y:S01]  /*0ed0*/  IMAD.MOV R6, RZ, RZ, -R4 ;  /* 0x000000ffff067224 */ /* 0x000fe200078e0a04 */
[----:B------:R-:W-:Y:S02]  /*0ee0*/  SEL R0, R0, R23, !P4 ;  /* 0x0000001700007207 */ /* 0x000fe40006000000 */
[----:B------:R-:W-:Y:S01]  /*0ef0*/  LOP3.LUT R5, R10, R5, RZ, 0xc0, !PT ;  /* 0x000000050a057212 */ /* 0x000fe200078ec0ff */
[----:B------:R-:W-:Y:S01]  /*0f00*/  IMAD R3, R2, R4, R3 ;  /* 0x0000000402037224 */ /* 0x000fe200078e0203 */
[----:B------:R-:W-:Y:S01]  /*0f10*/  R2UR UR22, R22 ;  /* 0x00000000161672ca */ /* 0x000fe200000e0000 */
[----:B--2---:R-:W-:-:S02]  /*0f20*/  IMAD R2, R6, R17, R12 ;  /* 0x0000001106027224 */ /* 0x004fc400078e020c */
[----:B---3--:R-:W-:Y:S02]  /*0f30*/  IMAD R0, R3, R16, R0 ;  /* 0x0000001003007224 */ /* 0x008fe400078e0200 */
[----:B------:R-:W-:Y:S02]  /*0f40*/  IMAD R3, R2, R13, R5 ;  /* 0x0000000d02037224 */ /* 0x000fe400078e0205 */
[----:B------:R-:W-:-:S03]  /*0f50*/  IMAD.MOV.U32 R4, RZ, RZ, 0x1 ;  /* 0x00000001ff047424 */ /* 0x000fc600078e00ff */
[----:B------:R-:W-:Y:S02]  /*0f60*/  SEL R2, R3, R0, !P4 ;  /* 0x0000000003027207 */ /* 0x000fe40006000000 */
[----:B------:R-:W-:-:S03]  /*0f70*/  SEL R0, R0, R3, !P4 ;  /* 0x0000000300007207 */ /* 0x000fc60006000000 */
[----:B------:R0:W-:Y:S04]  /*0f80*/  STL [R1+0x84], R2 ;  /* 0x0000840201007387 */ /* 0x0001e80000100800 */
[----:B------:R0:W-:Y:S02]  /*0f90*/  STL [R1+0x88], R0 ;  /* 0x0000880001007387 */ /* 0x0001e40000100800 */
.L_x_9:
[----:B------:R-:W-:-:S08]  /*0fa0*/  NOP ;  /* 0x0000000000007918 */ /* 0x000fd00000000000 */
[----:B------:R-:W2:Y:S02]  /*0fb0*/  USETMAXREG.TRY_ALLOC.CTAPOOL UP0, 0xe8 ;  /* 0x000000e8000079c8 */ /* 0x000ea40008000600 */
[----:B--2---:R-:W-:-:S13]  /*0fc0*/  PLOP3.LUT P1, PT, PT, PT, UP0, 0x80, 0x0 ;  /* 0x000000000000781c */ /* 0x004fda0003f2f008 */
[----:B------:R-:W-:Y:S05]  /*0fd0*/  @!P1 BRA `(.L_x_9) ;  /* 0xfffffffc00f09947 */ /* 0x000fea000383ffff */
[----:B------:R-:W-:Y:S01]  /*0fe0*/  ULDC.64 UR4, c[0x0][0x598] ;  /* 0x0001660000047ab9 */ /* 0x000fe20000000a00 */
[----:B------:R-:W-:Y:S01]  /*0ff0*/  ULDC.64 UR14, c[0x0][0x208] ;  /* 0x00008200000e7ab9 */ /* 0x000fe20000000a00 */
[----:B------:R-:W-:-:S04]  /*1000*/  ISETP.NE.U32.AND P1, PT, RZ, UR4, PT ;  /* 0x00000004ff007c0c */ /* 0x000fc8000bf25070 */
[----:B------:R-:W-:-:S13]  /*1010*/  ISETP.NE.AND.EX P1, PT, RZ, UR5, PT, P1 ;  /* 0x00000005ff007c0c */ /* 0x000fda000bf25310 */
[----:B------:R-:W-:Y:S05]  /*1020*/  @!P1 BRA `(.L_x_12) ;  /* 0x0000000000209947 */ /* 0x000fea0003800000 */
[----:B0-----:R-:W0:Y:S02]  /*1030*/  LDC.64 R2, c[0x0][0x598] ;  /* 0x00016600ff027b82 */ /* 0x001e240000000a00 */
[----:B0-----:R-:W2:Y:S02]  /*1040*/  LDG.E.64 R2, desc[UR14][R2.64] ;  /* 0x0000000e02027981 */ /* 0x001ea4000c1e1b00 */
[----:B--2---:R-:W-:-:S04]  /*1050*/  ISETP.NE.U32.AND P1, PT, R2, RZ, PT ;  /* 0x000000ff0200720c */ /* 0x004fc80003f25070 */
[----:B------:R-:W-:-:S13]  /*1060*/  ISETP.NE.AND.EX P1, PT, R3, RZ, PT, P1 ;  /* 0x000000ff0300720c */ /* 0x000fda0003f25310 */
[----:B------:R-:W-:Y:S05]  /*1070*/  @!P1 BRA `(.L_x_12) ;  /* 0x00000000000c9947 */ /* 0x000fea0003800000 */
[----:B------:R-:W2:Y:S02]  /*1080*/  LD.E R2, desc[UR14][R2.64] ;  /* 0x0000000e02027980 */ /* 0x000ea4000c101900 */
[----:B--2---:R-:W-:Y:S01]  /*1090*/  R2UR UR20, R2 ;  /* 0x00000000021472ca */ /* 0x004fe200000e0000 */
[----:B------:R-:W-:-:S14]  /*10a0*/  BRA `(.L_x_13) ;  /* 0x0000000000247947 */ /* 0x000fdc0003800000 */
.L_x_12:
[----:B------:R-:W-:Y:S02]  /*10b0*/  ULDC.64 UR4, c[0x0][0x588] ;  /* 0x0001620000047ab9 */ /* 0x000fe40000000a00 */
[----:B------:R-:W-:-:S04]  /*10c0*/  ISETP.NE.U32.AND P1, PT, RZ, UR4, PT ;  /* 0x00000004ff007c0c */ /* 0x000fc8000bf25070 */
[----:B------:R-:W-:-:S13]  /*10d0*/  ISETP.NE.AND.EX P1, PT, RZ, UR5, PT, P1 ;  /* 0x00000005ff007c0c */ /* 0x000fda000bf25310 */
[----:B------:R-:W-:Y:S05]  /*10e0*/  @!P1 BRA `(.L_x_14) ;  /* 0x0000000000109947 */ /* 0x000fea0003800000 */
[----:B0-----:R-:W0:Y:S02]  /*10f0*/  LDC.64 R2, c[0x0][0x588] ;  /* 0x00016200ff027b82 */ /* 0x001e240000000a00 */
[----:B0-----:R-:W2:Y:S02]  /*1100*/  LDG.E R2, desc[UR14][R2.64] ;  /* 0x0000000e02027981 */ /* 0x001ea4000c1e1900 */
[----:B--2---:R-:W-:Y:S01]  /*1110*/  R2UR UR20, R2 ;  /* 0x00000000021472ca */ /* 0x004fe200000e0000 */
[----:B------:R-:W-:-:S14]  /*1120*/  BRA `(.L_x_13) ;  /* 0x0000000000047947 */ /* 0x000fdc0003800000 */
.L_x_14:
[----:B------:R-:W-:-:S05]  /*1130*/  ULDC UR20, c[0x0][0x580] ;  /* 0x0001600000147ab9 */ /* 0x000fca0000000800 */
.L_x_13:
[----:B------:R-:W-:Y:S02]  /*1140*/  ULDC.64 UR4, c[0x0][0x5a0] ;  /* 0x0001680000047ab9 */ /* 0x000fe40000000a00 */
        /* <DEDUP_REMOVED lines=11> */
.L_x_15:
        /* <DEDUP_REMOVED lines=8> */
.L_x_17:
[----:B------:R-:W-:-:S05]  /*1280*/  ULDC UR21, c[0x0][0x584] ;  /* 0x0001610000157ab9 */ /* 0x000fca0000000800 */
.L_x_16:
[----:B------:R-:W-:-:S13]  /*1290*/  LOP3.LUT P1, RZ, R4, 0xff, RZ, 0xc0, !PT ;  /* 0x000000ff04ff7812 */ /* 0x000fda000782c0ff */
[----:B------:R-:W-:Y:S05]  /*12a0*/  @!P1 EXIT ;  /* 0x000000000000994d */ /* 0x000fea0003800000 */
[----:B------:R-:W-:Y:S01]  /*12b0*/  ULDC UR4, c[0x0][0x28c] ;  /* 0x0000a30000047ab9 */ /* 0x000fe20000000800 */
[----:B------:R-:W-:Y:S02]  /*12c0*/  ULOP3.LUT UR23, UR13, 0x1, URZ, 0xfc, !UPT ;  /* 0x000000010d177892 */ /* 0x000fe4000f8efc3f */
[----:B------:R-:W-:-:S04]  /*12d0*/  UIADD3 UR4, UR4, 0x3f, URZ ;  /* 0x0000003f04047890 */ /* 0x000fc8000fffe03f */
[----:B------:R-:W-:-:S04]  /*12e0*/  USHF.R.S32.HI UR5, URZ, 0x1f, UR4 ;  /* 0x0000001f3f057899 */ /* 0x000fc80008011404 */
[----:B------:R-:W-:-:S03]  /*12f0*/  ULEA.HI UR5, UR5, UR4, URZ, 0x6 ;  /* 0x0000000405057291 */ /* 0x000fc6000f8f303f */
[----:B------:R-:W-:Y:S01]  /*1300*/  UMOV UR4, URZ ;  /* 0x0000003f00047c82 */ /* 0x000fe20008000000 */
[----:B------:R-:W-:-:S03]  /*1310*/  USHF.R.S32.HI UR9, URZ, 0x6, UR5 ;  /* 0x000000063f097899 */ /* 0x000fc60008011405 */
[----:B------:R-:W-:-:S09]  /*1320*/  UMOV UR5, URZ ;  /* 0x0000003f00057c82 */ /* 0x000fd20008000000 */
.L_x_300:
[----:B0-----:R-:W0:Y:S01]  /*1330*/  S2R R0, SR_TID.X ;  /* 0x0000000000007919 */ /* 0x001e220000002100 */
[----:B--2---:R-:W2:Y:S01]  /*1340*/  S2UR UR17, SR_CgaCtaId ;  /* 0x00000000001179c3 */ /* 0x004ea20000008800 */
[----:B------:R-:W-:Y:S01]  /*1350*/  UMOV UR16, 0x400 ;  /* 0x0000040000107882 */ /* 0x000fe20000000000 */
[----:B------:R-:W-:Y:S01]  /*1360*/  UMOV UR6, URZ ;  /* 0x0000003f00067c82 */ /* 0x000fe20008000000 */
[----:B------:R-:W-:Y:S01]  /*1370*/  STL [R1+0x74], RZ ;  /* 0x000074ff01007387 */ /* 0x000fe20000100800 */
[----:B------:R-:W-:Y:S01]  /*1380*/  UMOV UR7, URZ ;  /* 0x0000003f00077c82 */ /* 0x000fe20008000000 */
[----:B------:R-:W-:Y:S01]  /*1390*/  UMOV UR8, URZ ;  /* 0x0000003f00087c82 */ /* 0x000fe20008000000 */
[----:B------:R-:W-:Y:S01]  /*13a0*/  CS2R R4, SRZ ;  /* 0x0000000000047805 */ /* 0x000fe2000001ff00 */
[----:B------:R-:W-:Y:S01]  /*13b0*/  STL [R1+0x70], RZ ;  /* 0x000070ff01007387 */ /* 0x000fe20000100800 */
[----:B---3--:R-:W3:Y:S01]  /*13c0*/  LDC R2, c[0x0][0x28c] ;  /* 0x0000a300ff027b82 */ /* 0x008ee20000000800 */
[----:B------:R-:W-:-:S02]  /*13d0*/  CS2R R6, SRZ ;  /* 0x0000000000067805 */ /* 0x000fc4000001ff00 */
[----:B------:R-:W-:Y:S01]  /*13e0*/  CS2R R8, SRZ ;  /* 0x0000000000087805 */ /* 0x000fe2000001ff00 */
[----:B------:R-:W-:Y:S01]  /*13f0*/  STL [R1+0x6c], RZ ;  /* 0x00006cff01007387 */ /* 0x000fe20000100800 */
[----:B------:R-:W-:Y:S02]  /*1400*/  CS2R R10, SRZ ;  /* 0x00000000000a7805 */ /* 0x000fe4000001ff00 */
[----:B------:R-:W-:Y:S02]  /*1410*/  CS2R R12, SRZ ;  /* 0x00000000000c7805 */ /* 0x000fe4000001ff00 */
[----:B------:R-:W-:Y:S01]  /*1420*/  CS2R R14, SRZ ;  /* 0x00000000000e7805 */ /* 0x000fe2000001ff00 */
[----:B------:R-:W-:Y:S01]  /*1430*/  STL [R1+0x68], RZ ;  /* 0x000068ff01007387 */ /* 0x000fe20000100800 */
[----:B------:R-:W-:Y:S02]  /*1440*/  CS2R R16, SRZ ;  /* 0x0000000000107805 */ /* 0x000fe4000001ff00 */
[----:B-1----:R-:W-:-:S02]  /*1450*/  CS2R R18, SRZ ;  /* 0x0000000000127805 */ /* 0x002fc4000001ff00 */
[----:B------:R-:W-:Y:S01]  /*1460*/  CS2R R20, SRZ ;  /* 0x0000000000147805 */ /* 0x000fe2000001ff00 */
[----:B------:R-:W-:Y:S01]  /*1470*/  STL [R1+0x64], RZ ;  /* 0x000064ff01007387 */ /* 0x000fe20000100800 */
[----:B------:R-:W-:Y:S02]  /*1480*/  CS2R R22, SRZ ;  /* 0x0000000000167805 */ /* 0x000fe4000001ff00 */
[----:B------:R-:W-:Y:S02]  /*1490*/  CS2R R152, SRZ ;  /* 0x0000000000987805 */ /* 0x000fe4000001ff00 */
[----:B------:R-:W-:Y:S01]  /*14a0*/  CS2R R154, SRZ ;  /* 0x00000000009a7805 */ /* 0x000fe2000001ff00 */
[----:B------:R-:W-:Y:S01]  /*14b0*/  STL [R1+0x60], RZ ;  /* 0x000060ff01007387 */ /* 0x000fe20000100800 */
[----:B------:R-:W-:Y:S02]  /*14c0*/  CS2R R156, SRZ ;  /* 0x00000000009c7805 */ /* 0x000fe4000001ff00 */
[----:B------:R-:W-:-:S02]  /*14d0*/  CS2R R158, SRZ ;  /* 0x00000000009e7805 */ /* 0x000fc4000001ff00 */
[----:B------:R-:W-:Y:S01]  /*14e0*/  CS2R R160, SRZ ;  /* 0x0000000000a07805 */ /* 0x000fe2000001ff00 */
[----:B------:R-:W-:Y:S01]  /*14f0*/  STL [R1+0x5c], RZ ;  /* 0x00005cff01007387 */ /* 0x000fe20000100800 */
[----:B------:R-:W-:Y:S02]  /*1500*/  CS2R R162, SRZ ;  /* 0x0000000000a27805 */ /* 0x000fe4000001ff00 */
[----:B------:R-:W-:Y:S02]  /*1510*/  CS2R R164, SRZ ;  /* 0x0000000000a47805 */ /* 0x000fe4000001ff00 */
[----:B------:R-:W-:Y:S02]  /*1520*/  CS2R R166, SRZ ;  /* 0x0000000000a67805 */ /* 0x000fe4000001ff00 */
[----:B0-----:R-:W-:Y:S01]  /*1530*/  LOP3.LUT R0, R0, 0x80, RZ, 0xc0, !PT ;  /* 0x0000008000007812 */ /* 0x001fe200078ec0ff */
[----:B------:R-:W-:Y:S01]  /*1540*/  STL [R1+0x58], RZ ;  /* 0x000058ff01007387 */ /* 0x000fe20000100800 */
[----:B---3--:R-:W-:-:S02]  /*1550*/  ISETP.GE.AND P1, PT, R2, 0x1, PT ;  /* 0x000000010200780c */ /* 0x008fc40003f26270 */
[----:B------:R-:W-:Y:S02]  /*1560*/  CS2R R2, SRZ ;  /* 0x0000000000027805 */ /* 0x000fe4000001ff00 */
[----:B------:R-:W-:Y:S01]  /*1570*/  SHF.R.U32.HI R0, RZ, 0x7, R0 ;  /* 0x00000007ff007819 */ /* 0x000fe20000011600 */
[----:B------:R-:W-:Y:S01]  /*1580*/  STL [R1+0x54], RZ ;  /* 0x000054ff01007387 */ /* 0x000fe20000100800 */
[----:B------:R-:W-:Y:S02]  /*1590*/  CS2R R168, SRZ ;  /* 0x0000000000a87805 */ /* 0x000fe4000001ff00 */
[----:B------:R-:W-:Y:S02]  /*15a0*/  CS2R R170, SRZ ;  /* 0x0000000000aa7805 */ /* 0x000fe4000001ff00 */
[----:B------:R-:W-:Y:S01]  /*15b0*/  CS2R R172, SRZ ;  /* 0x0000000000ac7805 */ /* 0x000fe2000001ff00 */
[----:B------:R-:W-:Y:S01]  /*15c0*/  STL [R1+0x50], RZ ;  /* 0x000050ff01007387 */ /* 0x000fe20000100800 */
[----:B------:R-:W-:-:S02]  /*15d0*/  CS2R R174, SRZ ;  /* 0x0000000000ae7805 */ /* 0x000fc4000001ff00 */
[----:B------:R-:W-:Y:S02]  /*15e0*/  CS2R R176, SRZ ;  /* 0x0000000000b07805 */ /* 0x000fe4000001ff00 */
[----:B------:R-:W-:Y:S01]  /*15f0*/  CS2R R178, SRZ ;  /* 0x0000000000b27805 */ /* 0x000fe2000001ff00 */
[----:B------:R-:W0:Y:S01]  /*1600*/  SHFL.IDX PT, R0, R0, RZ, 0x1f ;  /* 0x00001fff00007589 */ /* 0x000e2200000e0000 */
[----:B------:R-:W-:Y:S02]  /*1610*/  CS2R R180, SRZ ;  /* 0x0000000000b47805 */ /* 0x000fe4000001ff00 */
[----:B------:R-:W-:Y:S02]  /*1620*/  CS2R R182, SRZ ;  /* 0x0000000000b67805 */ /* 0x000fe4000001ff00 */
[----:B------:R-:W-:Y:S01]  /*1630*/  CS2R R184, SRZ ;  /* 0x0000000000b87805 */ /* 0x000fe2000001ff00 */
[----:B------:R1:W-:Y:S01]  /*1640*/  STL [R1+0x4c], RZ ;  /* 0x00004cff01007387 */ /* 0x0003e20000100800 */
[----:B------:R-:W-:-:S02]  /*1650*/  CS2R R186, SRZ ;  /* 0x0000000000ba7805 */ /* 0x000fc4000001ff00 */
[----:B------:R-:W-:Y:S02]  /*1660*/  CS2R R188, SRZ ;  /* 0x0000000000bc7805 */ /* 0x000fe4000001ff00 */
[----:B------:R-:W-:Y:S01]  /*1670*/  CS2R R190, SRZ ;  /* 0x0000000000be7805 */ /* 0x000fe2000001ff00 */
[----:B------:R1:W-:Y:S01]  /*1680*/  STL [R1+0x48], RZ ;  /* 0x000048ff01007387 */ /* 0x0003e20000100800 */
        /* <DEDUP_REMOVED lines=14> */
[----:B------:R-:W-:Y:S02]  /*1770*/  CS2R R214, SRZ ;  /* 0x0000000000d67805 */ /* 0x000fe4000001ff00 */
[----:B0-----:R-:W-:Y:S01]  /*1780*/  R2UR UR11, R0 ;  /* 0x00000000000b72ca */ /* 0x001fe200000e0000 */
[----:B------:R1:W-:Y:S01]  /*1790*/  STL [R1+0x38], RZ ;  /* 0x000038ff01007387 */ /* 0x0003e20000100800 */
[----:B------:R-:W-:Y:S01]  /*17a0*/  IMAD.MOV.U32 R0, RZ, RZ, RZ ;  /* 0x000000ffff007224 */ /* 0x000fe200078e00ff */
[----:B------:R-:W-:Y:S02]  /*17b0*/  CS2R R216, SRZ ;  /* 0x0000000000d87805 */ /* 0x000fe4000001ff00 */
[----:B------:R-:W-:Y:S01]  /*17c0*/  CS2R R218, SRZ ;  /* 0x0000000000da7805 */ /* 0x000fe2000001ff00 */
[----:B------:R1:W-:Y:S01]  /*17d0*/  STL [R1+0x34], RZ ;  /* 0x000034ff01007387 */ /* 0x0003e20000100800 */
[----:B------:R-:W-:-:S02]  /*17e0*/  CS2R R220, SRZ ;  /* 0x0000000000dc7805 */ /* 0x000fc4000001ff00 */
[----:B------:R-:W-:Y:S02]  /*17f0*/  CS2R R222, SRZ ;  /* 0x0000000000de7805 */ /* 0x000fe4000001ff00 */
[----:B------:R-:W-:Y:S01]  /*1800*/  CS2R R224, SRZ ;  /* 0x0000000000e07805 */ /* 0x000fe2000001ff00 */
[----:B------:R1:W-:Y:S01]  /*1810*/  STL [R1+0x30], RZ ;  /* 0x000030ff01007387 */ /* 0x0003e20000100800 */
[----:B------:R-:W-:Y:S01]  /*1820*/  IMAD.MOV.U32 R226, RZ, RZ, RZ ;  /* 0x000000ffffe27224 */ /* 0x000fe200078e00ff */
[----:B------:R-:W-:Y:S01]  /*1830*/  CS2R R88, SRZ ;  /* 0x0000000000587805 */ /* 0x000fe2000001ff00 */
[----:B------:R-:W-:Y:S01]  /*1840*/  IMAD.U32 R227, RZ, RZ, UR4 ;  /* 0x00000004ffe37e24 */ /* 0x000fe2000f8e00ff */
[----:B------:R1:W-:Y:S01]  /*1850*/  STL [R1+0x2c], RZ ;  /* 0x00002cff01007387 */ /* 0x0003e20000100800 */
[----:B------:R-:W-:Y:S01]  /*1860*/  ULEA.HI UR10, UR11, UR11, URZ, 0x1 ;  /* 0x0000000b0b0a7291 */ /* 0x000fe2000f8f083f */
[----:B------:R-:W-:Y:S02]  /*1870*/  CS2R R90, SRZ ;  /* 0x00000000005a7805 */ /* 0x000fe4000001ff00 */
[----:B------:R-:W-:Y:S01]  /*1880*/  CS2R R92, SRZ ;  /* 0x00000000005c7805 */ /* 0x000fe2000001ff00 */
[----:B------:R1:W-:Y:S01]  /*1890*/  STL [R1+0x28], RZ ;  /* 0x000028ff01007387 */ /* 0x0003e20000100800 */
[----:B------:R-:W-:Y:S01]  /*18a0*/  ULOP3.LUT UR12, UR10, 0xffffe, URZ, 0xc0, !UPT ;  /* 0x000ffffe0a0c7892 */ /* 0x000fe2000f8ec03f */
[----:B------:R-:W-:Y:S01]  /*18b0*/  CS2R R94, SRZ ;  /* 0x00000000005e7805 */ /* 0x000fe2000001ff00 */
[----:B--2---:R-:W-:Y:S01]  /*18c0*/  ULEA UR10, UR17, UR16, 0x18 ;  /* 0x00000010110a7291 */ /* 0x004fe2000f8ec03f */
[----:B------:R1:W-:Y:S01]  /*18d0*/  STL [R1+0x24], RZ ;  /* 0x000024ff01007387 */ /* 0x0003e20000100800 */
[----:B------:R-:W-:Y:S01]  /*18e0*/  UIADD3 UR12, UR11, -UR12, URZ ;  /* 0x8000000c0b0c7290 */ /* 0x000fe2000fffe03f */
[----:B------:R-:W-:-:S02]  /*18f0*/  CS2R R96, SRZ ;  /* 0x0000000000607805 */ /* 0x000fc4000001ff00 */
[----:B------:R-:W-:Y:S01]  /*1900*/  CS2R R98, SRZ ;  /* 0x0000000000627805 */ /* 0x000fe2000001ff00 */
[----:B------:R1:W-:Y:S01]  /*1910*/  STL [R1+0x20], RZ ;  /* 0x000020ff01007387 */ /* 0x0003e20000100800 */
[----:B------:R-:W-:Y:S01]  /*1920*/  ULEA UR12, UR12, UR10, 0xc ;  /* 0x0000000a0c0c7291 */ /* 0x000fe2000f8e603f */
[----:B------:R-:W-:Y:S02]  /*1930*/  CS2R R100, SRZ ;  /* 0x0000000000647805 */ /* 0x000fe4000001ff00 */
[----:B------:R-:W-:Y:S01]  /*1940*/  CS2R R102, SRZ ;  /* 0x0000000000667805 */ /* 0x000fe2000001ff00 */
[----:B------:R1:W-:Y:S01]  /*1950*/  STL [R1+0x1c], RZ ;  /* 0x00001cff01007387 */ /* 0x0003e20000100800 */
[----:B------:R-:W-:Y:S01]  /*1960*/  UIADD3 UR12, UR12, 0x180, URZ ;  /* 0x000001800c0c7890 */ /* 0x000fe2000fffe03f */
[----:B------:R-:W-:Y:S02]  /*1970*/  CS2R R104, SRZ ;  /* 0x0000000000687805 */ /* 0x000fe4000001ff00 */
[----:B------:R-:W-:Y:S01]  /*1980*/  CS2R R106, SRZ ;  /* 0x00000000006a7805 */ /* 0x000fe2000001ff00 */
[----:B------:R1:W-:Y:S01]  /*1990*/  STL [R1+0x18], RZ ;  /* 0x000018ff01007387 */ /* 0x0003e20000100800 */
[----:B------:R-:W-:Y:S01]  /*19a0*/  USHF.R.U32.HI UR11, URZ, 0x4, UR12 ;  /* 0x000000043f0b7899 */ /* 0x000fe2000801160c */
[----:B------:R-:W-:-:S02]  /*19b0*/  CS2R R108, SRZ ;  /* 0x00000000006c7805 */ /* 0x000fc4000001ff00 */
[----:B------:R-:W-:Y:S01]  /*19c0*/  CS2R R110, SRZ ;  /* 0x00000000006e7805 */ /* 0x000fe2000001ff00 */
[----:B------:R1:W-:Y:S01]  /*19d0*/  STL [R1+0x14], RZ ;  /* 0x000014ff01007387 */ /* 0x0003e20000100800 */
[----:B------:R-:W-:Y:S01]  /*19e0*/  ULOP3.LUT UR11, UR11, 0x3fff, URZ, 0xc0, !UPT ;  /* 0x00003fff0b0b7892 */ /* 0x000fe2000f8ec03f */
[----:B------:R-:W-:Y:S01]  /*19f0*/  CS2R R112, SRZ ;  /* 0x0000000000707805 */ /* 0x000fe2000001ff00 */
[----:B------:R-:W-:Y:S01]  /*1a00*/  UMOV UR12, UR5 ;  /* 0x00000005000c7c82 */ /* 0x000fe20008000000 */
        /* <DEDUP_REMOVED lines=16> */
[----:B------:R1:W-:Y:S01]  /*1b10*/  STL [R1], RZ ;  /* 0x000000ff01007387 */ /* 0x0003e20000100800 */
[----:B------:R-:W-:Y:S02]  /*1b20*/  CS2R R138, SRZ ;  /* 0x00000000008a7805 */ /* 0x000fe4000001ff00 */
[----:B------:R-:W-:Y:S02]  /*1b30*/  CS2R R140, SRZ ;  /* 0x00000000008c7805 */ /* 0x000fe4000001ff00 */
[----:B------:R-:W-:Y:S02]  /*1b40*/  CS2R R142, SRZ ;  /* 0x00000000008e7805 */ /* 0x000fe4000001ff00 */
[----:B------:R-:W-:-:S02]  /*1b50*/  CS2R R144, SRZ ;  /* 0x0000000000907805 */ /* 0x000fc4000001ff00 */
[----:B------:R-:W-:Y:S02]  /*1b60*/  CS2R R146, SRZ ;  /* 0x0000000000927805 */ /* 0x000fe4000001ff00 */
[----:B------:R-:W-:Y:S02]  /*1b70*/  CS2R R148, SRZ ;  /* 0x0000000000947805 */ /* 0x000fe4000001ff00 */
[----:B------:R-:W-:Y:S02]  /*1b80*/  CS2R R150, SRZ ;  /* 0x0000000000967805 */ /* 0x000fe4000001ff00 */
[----:B------:R-:W-:Y:S02]  /*1b90*/  CS2R R24, SRZ ;  /* 0x0000000000187805 */ /* 0x000fe4000001ff00 */
[----:B------:R-:W-:Y:S02]  /*1ba0*/  CS2R R26, SRZ ;  /* 0x00000000001a7805 */ /* 0x000fe4000001ff00 */
[----:B----4-:R-:W-:-:S02]  /*1bb0*/  CS2R R28, SRZ ;  /* 0x00000000001c7805 */ /* 0x010fc4000001ff00 */
[----:B------:R-:W-:Y:S02]  /*1bc0*/  CS2R R30, SRZ ;  /* 0x00000000001e7805 */ /* 0x000fe4000001ff00 */
[----:B------:R-:W-:Y:S02]  /*1bd0*/  CS2R R32, SRZ ;  /* 0x0000000000207805 */ /* 0x000fe4000001ff00 */
        /* <DEDUP_REMOVED lines=26> */
[----:B------:R-:W-:Y:S01]  /*1d80*/  CS2R R86, SRZ ;  /* 0x0000000000567805 */ /* 0x000fe2000001ff00 */
[----:B-1----:R-:W-:Y:S06]  /*1d90*/  @!P1 BRA `(.L_x_18) ;  /* 0x0000001000889947 */ /* 0x002fec0003800000 */
[----:B------:R-:W-:-:S06]  /*1da0*/  UISETP.NE.AND UP0, UPT, UR23, 0x3, UPT ;  /* 0x000000031700788c */ /* 0x000fcc000bf05270 */
[----:B------:R-:W-:-:S13]  /*1db0*/  PLOP3.LUT P2, PT, PT, PT, UP0, 0x80, 0x0 ;  /* 0x000000000000781c */ /* 0x000fda0003f4f008 */
[----:B------:R-:W-:Y:S05]  /*1dc0*/  @!P2 BRA `(.L_x_19) ;  /* 0x000000000004a947 */ /* 0x000fea0003800000 */
[----:B------:R-:W-:Y:S01]  /*1dd0*/  BPT.TRAP 0x1 ;  /* 0x000000040000795c */ /* 0x000fe20000300000 */
.L_x_19:
[----:B------:R-:W-:Y:S01]  /*1de0*/  ULEA UR6, UR5, UR10, 0x3 ;  /* 0x0000000a05067291 */ /* 0x000fe2000f8e183f */
[----:B------:R-:W-:-:S05]  /*1df0*/  IMAD.U32 R0, RZ, RZ, UR4 ;  /* 0x00000004ff007e24 */ /* 0x000fca000f8e00ff */
[----:B------:R-:W-:-:S04]  /*1e00*/  SHF.L.U32 R0, R0, 0x1f, RZ ;  /* 0x0000001f00007819 */ /* 0x000fc800000006ff */
[----:B------:R0:W1:Y:S01]  /*1e10*/  SYNCS.PHASECHK.TRANS64.TRYWAIT P1, [UR6], R0 ;  /* 0x00000000ff0075a7 */ /* 0x0000620008020146 */
[----:B------:R-:W-:Y:S05]  /*1e20*/  @!P2 BRA `(.L_x_20) ;  /* 0x000000000004a947 */ /* 0x000fea0003800000 */
[----:B------:R-:W-:Y:S01]  /*1e30*/  BPT.TRAP 0x1 ;  /* 0x000000040000795c */ /* 0x000fe20000300000 */
.L_x_20:
[----:B-1----:R-:W-:Y:S05]  /*1e40*/  @P1 BRA `(.L_x_21) ;  /* 0x0000000000081947 */ /* 0x002fea0003800000 */
[----:B------:R-:W1:Y:S02]  /*1e50*/  SYNCS.PHASECHK.TRANS64.TRYWAIT P1, [UR6], R0 ;  /* 0x00000000ff0075a7 */ /* 0x000e640008020146 */
[----:B-1----:R-:W-:Y:S05]  /*1e60*/  @!P1 BRA `(.L_x_22) ;  /* 0x000000e800549947 */ /* 0x002fea0003800000 */
.L_x_21:
[----:B------:R-:W-:Y:S01]  /*1e70*/  UIADD3 UR6, UR10, 0x24180, URZ ;  /* 0x000241800a067890 */ /* 0x000fe2000fffe03f */
[----:B------:R-:W-:Y:S01]  /*1e80*/  WARPGROUP.ARRIVE ;  /* 0x00000000000079c5 */ /* 0x000fe20000000000 */
[----:B------:R-:W-:Y:S01]  /*1e90*/  ULOP3.LUT UR7, UR11, 0x10000, URZ, 0xfc, !UPT ;  /* 0x000100000b077892 */ /* 0x000fe2000f8efc3f */
[----:B------:R2:W-:Y:S01]  /*1ea0*/  STL [R1+0x74], RZ ;  /* 0x000074ff01007387 */ /* 0x0005e20000100800 */
[----:B------:R-:W-:Y:S01]  /*1eb0*/  USHF.R.U32.HI UR6, URZ, 0x4, UR6 ;  /* 0x000000043f067899 */ /* 0x000fe20008011606 */
[----:B01----:R-:W-:Y:S01]  /*1ec0*/  IMAD.MOV.U32 R0, RZ, RZ, RZ ;  /* 0x000000ffff007224 */ /* 0x003fe200078e00ff */
[----:B------:R-:W-:Y:S01]  /*1ed0*/  ULEA UR7, UR5, UR7, 0xa ;  /* 0x0000000705077291 */ /* 0x000fe2000f8e503f */
[----:B------:R2:W-:Y:S01]  /*1ee0*/  STL [R1+0x70], RZ ;  /* 0x000070ff01007387 */ /* 0x0005e20000100800 */
[----:B------:R-:W-:Y:S01]  /*1ef0*/  ULOP3.LUT UR6, UR6, 0x3fff, URZ, 0xc0, !UPT ;  /* 0x00003fff06067892 */ /* 0x000fe2000f8ec03f */
[----:B------:R-:W-:Y:S01]  /*1f00*/  CS2R R2, SRZ ;  /* 0x0000000000027805 */ /* 0x000fe2000001ff00 */
[----:B------:R-:W-:Y:S01]  /*1f10*/  UMOV UR17, 0x80000020 ;  /* 0x8000002000117882 */ /* 0x000fe20000000000 */
[----:B------:R-:W-:Y:S01]  /*1f20*/  UMOV UR19, 0x80000020 ;  /* 0x8000002000137882 */ /* 0x000fe20000000000 */
[----:B------:R-:W-:Y:S01]  /*1f30*/  ULOP3.LUT UR6, UR6, 0x10000, URZ, 0xfc, !UPT ;  /* 0x0001000006067892 */ /* 0x000fe2000f8efc3f */
[----:B------:R2:W-:Y:S01]  /*1f40*/  STL [R1+0x6c], RZ ;  /* 0x00006cff01007387 */ /* 0x0005e20000100800 */
[----:B------:R-:W-:Y:S01]  /*1f50*/  UMOV UR16, UR7 ;  /* 0x0000000700107c82 */ /* 0x000fe20008000000 */
[----:B------:R-:W-:Y:S01]  /*1f60*/  CS2R R4, SRZ ;  /* 0x0000000000047805 */ /* 0x000fe2000001ff00 */
[----:B------:R-:W-:Y:S01]  /*1f70*/  ULEA UR8, UR5, UR6, 0x9 ;  /* 0x0000000605087291 */ /* 0x000fe2000f8e483f */
[----:B------:R2:W-:Y:S01]  /*1f80*/  STL [R1+0x68], RZ ;  /* 0x000068ff01007387 */ /* 0x0005e20000100800 */
[----:B------:R-:W-:Y:S01]  /*1f90*/  CS2R R6, SRZ ;  /* 0x0000000000067805 */ /* 0x000fe2000001ff00 */
[----:B------:R-:W-:Y:S01]  /*1fa0*/  UMOV UR6, 0x2 ;  /* 0x0000000200067882 */ /* 0x000fe20000000000 */
[----:B------:R-:W-:Y:S01]  /*1fb0*/  CS2R R8, SRZ ;  /* 0x0000000000087805 */ /* 0x000fe2000001ff00 */
[----:B------:R2:W-:Y:S01]  /*1fc0*/  STL [R1+0x64], RZ ;  /* 0x000064ff01007387 */ /* 0x0005e20000100800 */
[----:B------:R-:W-:Y:S01]  /*1fd0*/  CS2R R10, SRZ ;  /* 0x00000000000a7805 */ /* 0x000fe2000001ff00 */
[----:B------:R-:W-:Y:S01]  /*1fe0*/  UMOV UR18, UR8 ;  /* 0x0000000800127c82 */ /* 0x000fe20008000000 */
[----:B------:R-:W-:Y:S01]  /*1ff0*/  CS2R R12, SRZ ;  /* 0x00000000000c7805 */ /* 0x000fe2000001ff00 */
[----:B------:R-:W-:Y:S01]  /*2000*/  QGMMA.64x128x32.F32.E4M3.E4M3 R88, gdesc[UR16], RZ, !UPT ;  /* 0x01e00000105879f3 */ /* 0x000fe2000c7008ff */
[----:B------:R-:W-:Y:S01]  /*2010*/  UIADD3 UR16, UR7, 0x200, URZ ;  /* 0x0000020007107890 */ /* 0x000fe2000fffe03f */
[----:B------:R2:W-:Y:S01]  /*2020*/  STL [R1+0x60], RZ ;  /* 0x000060ff01007387 */ /* 0x0005e20000100800 */
[----:B------:R-:W-:Y:S01]  /*2030*/  UMOV UR17, 0x80000020 ;  /* 0x8000002000117882 */ /* 0x000fe20000000000 */
[----:B------:R-:W-:-:S02]  /*2040*/  CS2R R14, SRZ ;  /* 0x00000000000e7805 */ /* 0x000fc4000001ff00 */
[----:B------:R-:W-:Y:S01]  /*2050*/  CS2R R16, SRZ ;  /* 0x0000000000107805 */ /* 0x000fe2000001ff00 */
[----:B------:R2:W-:Y:S01]  /*2060*/  STL [R1+0x5c], RZ ;  /* 0x00005cff01007387 */ /* 0x0005e20000100800 */
[----:B------:R-:W-:Y:S02]  /*2070*/  CS2R R18, SRZ ;  /* 0x0000000000127805 */ /* 0x000fe4000001ff00 */
[----:B------:R-:W-:Y:S02]  /*2080*/  CS2R R20, SRZ ;  /* 0x0000000000147805 */ /* 0x000fe4000001ff00 */
[----:B------:R-:W-:Y:S01]  /*2090*/  CS2R R22, SRZ ;  /* 0x0000000000167805 */ /* 0x000fe2000001ff00 */
[----:B------:R2:W-:Y:S01]  /*20a0*/  STL [R1+0x58], RZ ;  /* 0x000058ff01007387 */ /* 0x0005e20000100800 */
[----:B------:R-:W-:Y:S01]  /*20b0*/  CS2R R152, SRZ ;  /* 0x0000000000987805 */ /* 0x000fe2000001ff00 */
[----:B------:R-:W-:Y:S01]  /*20c0*/  QGMMA.64x128x32.F32.E4M3.E4M3 R24, gdesc[UR16], RZ, !UPT ;  /* 0x01e00000101879f3 */ /* 0x000fe2000c7008ff */
[----:B------:R-:W-:Y:S01]  /*20d0*/  UIADD3 UR16, UR7, 0x2, URZ ;  /* 0x0000000207107890 */ /* 0x000fe2000fffe03f */
[----:B------:R2:W-:Y:S01]  /*20e0*/  STL [R1+0x54], RZ ;  /* 0x000054ff01007387 */ /* 0x0005e20000100800 */
[----:B------:R-:W-:Y:S01]  /*20f0*/  UIADD3 UR18, UR8, 0x2, URZ ;  /* 0x0000000208127890 */ /* 0x000fe2000fffe03f */
[----:B------:R-:W-:Y:S01]  /*2100*/  CS2R R154, SRZ ;  /* 0x00000000009a7805 */ /* 0x000fe2000001ff00 */
[----:B------:R-:W-:Y:S01]  /*2110*/  UMOV UR17, 0x80000020 ;  /* 0x8000002000117882 */ /* 0x000fe20000000000 */
        /* <DEDUP_REMOVED lines=9> */
[----:B------:R-:W-:Y:S02]  /*21b0*/  CS2R R166, SRZ ;  /* 0x0000000000a67805 */ /* 0x000fe4000001ff00 */
        /* <DEDUP_REMOVED lines=39> */
[----:B------:R-:W-:-:S03]  /*2430*/  IMAD.MOV.U32 R226, RZ, RZ, RZ ;  /* 0x000000ffffe27224 */ /* 0x000fc600078e00ff */
[----:B------:R2:W-:Y:S04]  /*2440*/  STL [R1+0x1c], RZ ;  /* 0x00001cff01007387 */ /* 0x0005e80000100800 */
[----:B------:R2:W-:Y:S04]  /*2450*/  STL [R1+0x18], RZ ;  /* 0x000018ff01007387 */ /* 0x0005e80000100800 */
[----:B------:R2:W-:Y:S04]  /*2460*/  STL [R1+0x14], RZ ;  /* 0x000014ff01007387 */ /* 0x0005e80000100800 */
[----:B------:R2:W-:Y:S04]  /*2470*/  STL [R1+0x10], RZ ;  /* 0x000010ff01007387 */ /* 0x0005e80000100800 */
[----:B------:R2:W-:Y:S04]  /*2480*/  STL [R1+0xc], RZ ;  /* 0x00000cff01007387 */ /* 0x0005e80000100800 */
[----:B------:R2:W-:Y:S04]  /*2490*/  STL [R1+0x8], RZ ;  /* 0x000008ff01007387 */ /* 0x0005e80000100800 */
[----:B------:R2:W-:Y:S04]  /*24a0*/  STL [R1+0x4], RZ ;  /* 0x000004ff01007387 */ /* 0x0005e80000100800 */
[----:B------:R2:W-:Y:S01]  /*24b0*/  STL [R1], RZ ;  /* 0x000000ff01007387 */ /* 0x0005e20000100800 */
[----:B------:R-:W-:Y:S01]  /*24c0*/  QGMMA.64x128x32.F32.E4M3.E4M3 R88, gdesc[UR16], R88 ;  /* 0x01e00000105879f3 */ /* 0x000fe20008700858 */
[----:B------:R-:W-:Y:S01]  /*24d0*/  UIADD3 UR16, UR7, 0x202, URZ ;  /* 0x0000020207107890 */ /* 0x000fe2000fffe03f */
[----:B------:R-:W-:-:S02]  /*24e0*/  UMOV UR17, 0x80000020 ;  /* 0x8000002000117882 */ /* 0x000fc40000000000 */
[----:B------:R-:W-:Y:S02]  /*24f0*/  ULDC UR7, c[0x0][0x50c] ;  /* 0x0001430000077ab9 */ /* 0x000fe40000000800 */
[----:B------:R-:W-:-:S04]  /*2500*/  UISETP.NE.AND UP0, UPT, UR7, 0x2, UPT ;  /* 0x000000020700788c */ /* 0x000fc8000bf05270 */
[----:B------:R-:W-:Y:S02]  /*2510*/  USEL UR7, URZ, 0x1, UP0 ;  /* 0x000000013f077887 */ /* 0x000fe40008000000 */
[----:B------:R-:W-:Y:S04]  /*2520*/  QGMMA.64x128x32.F32.E4M3.E4M3 R24, gdesc[UR16], R24, gsb0 ;  /* 0x01e00000101879f3 */ /* 0x000fe80008000818 */
[----:B------:R-:W-:-:S13]  /*2530*/  ISETP.NE.AND P1, PT, RZ, UR7, PT ;  /* 0x00000007ff007c0c */ /* 0x000fda000bf25270 */
[----:B--2---:R-:W-:Y:S05]  /*2540*/  @!P1 BRA `(.L_x_23) ;  /* 0x0000000800809947 */ /* 0x004fea0003800000 */
[----:B------:R-:W-:Y:S02]  /*2550*/  WARPGROUP.DEPBAR.LE gsb0, 0x0 ;  /* 0x00008000000079c5 */ /* 0x000fe40000010000 */
[----:B------:R-:W-:-:S01]  /*2560*/  FADD R227, RZ, R58 ;  /* 0x0000003affe37221 */ /* 0x000fc20000000000 */
[----:B------:R-:W-:Y:S01]  /*2570*/  FADD R226, RZ, R88 ;  /* 0x00000058ffe27221 */ /* 0x000fe20000000000 */
[----:B------:R-:W-:-:S01]  /*2580*/  FADD R225, RZ, R89 ;  /* 0x00000059ffe17221 */ /* 0x000fc20000000000 */
[----:B------:R-:W-:Y:S01]  /*2590*/  FADD R224, RZ, R90 ;  /* 0x0000005affe07221 */ /* 0x000fe20000000000 */
[----:B------:R-:W-:-:S01]  /*25a0*/  FADD R223, RZ, R91 ;  /* 0x0000005bffdf7221 */ /* 0x000fc20000000000 */
[----:B------:R0:W-:Y:S01]  /*25b0*/  STL [R1], R227 ;  /* 0x000000e301007387 */ /* 0x0001e20000100800 */
[----:B------:R-:W-:-:S01]  /*25c0*/  FADD R222, RZ, R92 ;  /* 0x0000005cffde7221 */ /* 0x000fc20000000000 */
[----:B------:R-:W-:Y:S01]  /*25d0*/  FADD R221, RZ, R93 ;  /* 0x0000005dffdd7221 */ /* 0x000fe20000000000 */
[----:B------:R-:W-:-:S01]  /*25e0*/  FADD R220, RZ, R94 ;  /* 0x0000005effdc7221 */ /* 0x000fc20000000000 */
[----:B------:R-:W-:Y:S01]  /*25f0*/  FADD R219, RZ, R95 ;  /* 0x0000005fffdb7221 */ /* 0x000fe20000000000 */
[----:B------:R-:W-:-:S01]  /*2600*/  FADD R218, RZ, R96 ;  /* 0x00000060ffda7221 */ /* 0x000fc20000000000 */
[----:B------:R-:W-:Y:S01]  /*2610*/  FADD R217, RZ, R97 ;  /* 0x00000061ffd97221 */ /* 0x000fe20000000000 */
[----:B------:R-:W-:-:S01]  /*2620*/  FADD R216, RZ, R98 ;  /* 0x00000062ffd87221 */ /* 0x000fc20000000000 */
[----:B------:R-:W-:Y:S01]  /*2630*/  FADD R215, RZ, R99 ;  /* 0x00000063ffd77221 */ /* 0x000fe20000000000 */
[----:B------:R-:W-:-:S01]  /*2640*/  FADD R214, RZ, R100 ;  /* 0x00000064ffd67221 */ /* 0x000fc20000000000 */
[----:B0-----:R-:W-:Y:S01]  /*2650*/  FADD R227, RZ, R59 ;  /* 0x0000003bffe37221 */ /* 0x001fe20000000000 */
[----:B------:R-:W-:-:S01]  /*2660*/  FADD R213, RZ, R101 ;  /* 0x00000065ffd57221 */ /* 0x000fc20000000000 */
[----:B------:R-:W-:Y:S01]  /*2670*/  FADD R212, RZ, R102 ;  /* 0x00000066ffd47221 */ /* 0x000fe20000000000 */
[----:B------:R-:W-:-:S01]  /*2680*/  FADD R211, RZ, R103 ;  /* 0x00000067ffd37221 */ /* 0x000fc20000000000 */
[----:B------:R-:W-:Y:S01]  /*2690*/  FADD R210, RZ, R104 ;  /* 0x00000068ffd27221 */ /* 0x000fe20000000000 */
[----:B------:R0:W-:Y:S01]  /*26a0*/  STL [R1+0x4], R227 ;  /* 0x000004e301007387 */ /* 0x0001e20000100800 */
        /* <DEDUP_REMOVED lines=93> */
[----:B------:R-:W-:Y:S01]  /*2c80*/  UMOV UR6, URZ ;  /* 0x0000003f00067c82 */ /* 0x000fe20008000000 */
[----:B0-----:R-:W-:-:S05]  /*2c90*/  FADD R227, RZ, R66 ;  /* 0x00000042ffe37221 */ /* 0x001fca0000000000 */
[----:B------:R0:W-:Y:S02]  /*2ca0*/  STL [R1+0x20], R227 ;  /* 0x000020e301007387 */ /* 0x0001e40000100800 */
        /* <DEDUP_REMOVED lines=42> */
.L_x_23:
[----:B------:R-:W-:-:S04]  /*2f50*/  UIADD3 UR12, UR5, 0x1, URZ ;  /* 0x00000001050c7890 */ /* 0x000fc8000fffe03f */
[----:B------:R-:W-:-:S04]  /*2f60*/  UISETP.NE.AND UP0, UPT, UR12, 0x9, UPT ;  /* 0x000000090c00788c */ /* 0x000fc8000bf05270 */
[----:B------:R-:W-:Y:S02]  /*2f70*/  USEL UR8, URZ, 0x1, UP0 ;  /* 0x000000013f087887 */ /* 0x000fe40008000000 */
[----:B------:R-:W-:Y:S02]  /*2f80*/  USEL UR12, UR12, URZ, UP0 ;  /* 0x0000003f0c0c7287 */ /* 0x000fe40008000000 */
[----:B------:R-:W-:-:S06]  /*2f90*/  ULOP3.LUT UR8, UR4, UR8, URZ, 0x3c, !UPT ;  /* 0x0000000804087292 */ /* 0x000fcc000f8e3c3f */
[----:B0-----:R-:W-:Y:S01]  /*2fa0*/  IMAD.U32 R227, RZ, RZ, UR8 ;  /* 0x00000008ffe37e24 */ /* 0x001fe2000f8e00ff */
[----:B------:R-:W-:-:S06]  /*2fb0*/  UMOV UR8, 0x1 ;  /* 0x0000000100087882 */ /* 0x000fcc0000000000 */
.L_x_18:
[----:B------:R-:W-:-:S04]  /*2fc0*/  UISETP.LT.AND UP0, UPT, UR9, 0x1, UPT ;  /* 0x000000010900788c */ /* 0x000fc8000bf01270 */
[----:B------:R-:W-:-:S04]  /*2fd0*/  USEL UR16, UR9, 0x1, UP0 ;  /* 0x0000000109107887 */ /* 0x000fc80008000000 */
[----:B------:R-:W-:-:S04]  /*2fe0*/  UIADD3 UR16, UR9, -UR16, URZ ;  /* 0x8000001009107290 */ /* 0x000fc8000fffe03f */
[----:B------:R-:W-:-:S06]  /*2ff0*/  UISETP.GE.AND UP0, UPT, UR16, 0x1, UPT ;  /* 0x000000011000788c */ /* 0x000fcc000bf06270 */
[----:B------:R-:W-:-:S13]  /*3000*/  PLOP3.LUT P1, PT, PT, PT, UP0, 0x80, 0x0 ;  /* 0x000000000000781c */ /* 0x000fda0003f2f008 */
[----:B------:R-:W-:Y:S05]  /*3010*/  @!P1 BRA `(.L_x_24) ;  /* 0x0000001000b49947 */ /* 0x000fea0003800000 */
[----:B------:R-:W-:Y:S01]  /*3020*/  IMAD.U32 R228, RZ, RZ, UR16 ;  /* 0x00000010ffe47e24 */ /* 0x000fe2000f8e00ff */
[----:B------:R-:W-:Y:S01]  /*3030*/  UMOV UR24, UR5 ;  /* 0x0000000500187c82 */ /* 0x000fe20008000000 */
[----:B------:R-:W-:-:S05]  /*3040*/  ULDC UR25, c[0x0][0x50c] ;  /* 0x0001430000197ab9 */ /* 0x000fca0000000800 */
.L_x_32:
[----:B------:R-:W-:-:S06]  /*3050*/  UISETP.NE.AND UP0, UPT, UR23, 0x3, UPT ;  /* 0x000000031700788c */ /* 0x000fcc000bf05270 */
[----:B------:R-:W-:-:S13]  /*3060*/  PLOP3.LUT P2, PT, PT, PT, UP0, 0x80, 0x0 ;  /* 0x000000000000781c */ /* 0x000fda0003f4f008 */
[----:B01---5:R-:W-:Y:S05]  /*3070*/  @!P2 BRA `(.L_x_25) ;  /* 0x000000000004a947 */ /* 0x023fea0003800000 */
[----:B------:R-:W-:Y:S01]  /*3080*/  BPT.TRAP 0x1 ;  /* 0x000000040000795c */ /* 0x000fe20000300000 */
.L_x_25:
[----:B------:R-:W0:Y:S01]  /*3090*/  S2UR UR16, SR_CgaCtaId ;  /* 0x00000000001079c3 */ /* 0x000e220000008800 */
[----:B------:R-:W-:Y:S01]  /*30a0*/  UMOV UR10, 0x400 ;  /* 0x00000400000a7882 */ /* 0x000fe20000000000 */
[----:B------:R-:W-:Y:S01]  /*30b0*/  SHF.L.U32 R229, R227, 0x1f, RZ ;  /* 0x0000001fe3e57819 */ /* 0x000fe200000006ff */
[----:B0-----:R-:W-:-:S04]  /*30c0*/  ULEA UR10, UR16, UR10, 0x18 ;  /* 0x0000000a100a7291 */ /* 0x001fc8000f8ec03f */
[----:B------:R-:W-:-:S09]  /*30d0*/  ULEA UR16, UR12, UR10, 0x3 ;  /* 0x0000000a0c107291 */ /* 0x000fd2000f8e183f */
[----:B------:R0:W1:Y:S01]  /*30e0*/  SYNCS.PHASECHK.TRANS64.TRYWAIT P1, [UR16], R229 ;  /* 0x000000e5ff0075a7 */ /* 0x0000620008020150 */
[----:B------:R-:W-:Y:S05]  /*30f0*/  @!P2 BRA `(.L_x_26) ;  /* 0x000000000004a947 */ /* 0x000fea0003800000 */
[----:B------:R-:W-:Y:S01]  /*3100*/  BPT.TRAP 0x1 ;  /* 0x000000040000795c */ /* 0x000fe20000300000 */
.L_x_26:
[----:B-1----:R-:W-:Y:S05]  /*3110*/  @P1 BRA `(.L_x_27) ;  /* 0x0000000000081947 */ /* 0x002fea0003800000 */
[----:B------:R-:W1:Y:S02]  /*3120*/  SYNCS.PHASECHK.TRANS64.TRYWAIT P1, [UR16], R229 ;  /* 0x000000e5ff0075a7 */ /* 0x000e640008020150 */
[----:B-1----:R-:W-:Y:S05]  /*3130*/  @!P1 BRA `(.L_x_28) ;  /* 0x000000d400b89947 */ /* 0x002fea0003800000 */
.L_x_27:
[----:B------:R-:W-:Y:S01]  /*3140*/  UIADD3 UR16, UR10, 0x24180, URZ ;  /* 0x000241800a107890 */ /* 0x000fe2000fffe03f */
[----:B------:R-:W-:Y:S01]  /*3150*/  WARPGROUP.ARRIVE ;  /* 0x00000000000079c5 */ /* 0x000fe20000000000 */
[----:B------:R-:W-:Y:S02]  /*3160*/  UISETP.NE.AND UP0, UPT, UR7, URZ, UPT ;  /* 0x0000003f0700728c */ /* 0x000fe4000bf05270 */
[----:B------:R-:W-:Y:S02]  /*3170*/  USHF.R.U32.HI UR16, URZ, 0x4, UR16 ;  /* 0x000000043f107899 */ /* 0x000fe40008011610 */
[----:B------:R-:W-:Y:S02]  /*3180*/  USEL UR8, UR8, URZ, !UP0 ;  /* 0x0000003f08087287 */ /* 0x000fe4000c000000 */
[----:B------:R-:W-:Y:S02]  /*3190*/  ULOP3.LUT UR16, UR16, 0x3fff, URZ, 0xc0, !UPT ;  /* 0x00003fff10107892 */ /* 0x000fe4000f8ec03f */
[----:B------:R-:W-:-:S02]  /*31a0*/  UISETP.NE.U32.AND UP0, UPT, UR8, URZ, UPT ;  /* 0x0000003f0800728c */ /* 0x000fc4000bf05070 */
[----:B------:R-:W-:Y:S02]  /*31b0*/  ULOP3.LUT UR7, UR11, 0x10000, URZ, 0xfc, !UPT ;  /* 0x000100000b077892 */ /* 0x000fe4000f8efc3f */
[----:B------:R-:W-:Y:S02]  /*31c0*/  ULOP3.LUT UR8, UR16, 0x10000, URZ, 0xfc, !UPT ;  /* 0x0001000010087892 */ /* 0x000fe4000f8efc3f */
[----:B------:R-:W-:Y:S02]  /*31d0*/  ULEA UR7, UR12, UR7, 0xa ;  /* 0x000000070c077291 */ /* 0x000fe4000f8e503f */
[----:B------:R-:W-:Y:S01]  /*31e0*/  ULEA UR8, UR12, UR8, 0x9 ;  /* 0x000000080c087291 */ /* 0x000fe2000f8e483f */
[----:B------:R-:W-:Y:S01]  /*31f0*/  UMOV UR17, 0x80000020 ;  /* 0x8000002000117882 */ /* 0x000fe20000000000 */
[----:B------:R-:W-:Y:S01]  /*3200*/  UMOV UR19, 0x80000020 ;  /* 0x8000002000137882 */ /* 0x000fe20000000000 */
[----:B------:R-:W-:Y:S02]  /*3210*/  UIADD3 UR6, UR6, 0x2, URZ ;  /* 0x0000000206067890 */ /* 0x000fe4000fffe03f */
[----:B------:R-:W-:-:S02]  /*3220*/  UMOV UR16, UR7 ;  /* 0x0000000700107c82 */ /* 0x000fc40008000000 */
[----:B------:R-:W-:Y:S02]  /*3230*/  UMOV UR18, UR8 ;  /* 0x0000000800127c82 */ /* 0x000fe40008000000 */
[----:B------:R-:W-:Y:S01]  /*3240*/  QGMMA.64x128x32.F32.E4M3.E4M3 R88, gdesc[UR16], R88, UP0 ;  /* 0x01e00000105879f3 */ /* 0x000fe2000bf00858 */
[----:B------:R-:W-:Y:S01]  /*3250*/  UIADD3 UR16, UR7, 0x200, URZ ;  /* 0x0000020007107890 */ /* 0x000fe2000fffe03f */
[----:B------:R-:W-:-:S10]  /*3260*/  UMOV UR17, 0x80000020 ;  /* 0x8000002000117882 */ /* 0x000fd40000000000 */
[----:B------:R-:W-:Y:S01]  /*3270*/  QGMMA.64x128x32.F32.E4M3.E4M3 R24, gdesc[UR16], R24, UP0 ;  /* 0x01e00000101879f3 */ /* 0x000fe2000bf00818 */
[----:B------:R-:W-:Y:S02]  /*3280*/  UIADD3 UR16, UR7, 0x2, URZ ;  /* 0x0000000207107890 */ /* 0x000fe4000fffe03f */
[----:B------:R-:W-:Y:S01]  /*3290*/  UIADD3 UR18, UR8, 0x2, URZ ;  /* 0x0000000208127890 */ /* 0x000fe2000fffe03f */
[----:B------:R-:W-:Y:S01]  /*32a0*/  UMOV UR17, 0x80000020 ;  /* 0x8000002000117882 */ /* 0x000fe20000000000 */
[----:B------:R-:W-:Y:S01]  /*32b0*/  UMOV UR19, 0x80000020 ;  /* 0x8000002000137882 */ /* 0x000fe20000000000 */
[----:B------:R-:W-:-:S06]  /*32c0*/  UISETP.NE.AND UP0, UPT, UR6, UR25, UPT ;  /* 0x000000190600728c */ /* 0x000fcc000bf05270 */
[----:B------:R-:W-:Y:S01]  /*32d0*/  QGMMA.64x128x32.F32.E4M3.E4M3 R88, gdesc[UR16], R88 ;  /* 0x01e00000105879f3 */ /* 0x000fe20008700858 */
[----:B------:R-:W-:Y:S01]  /*32e0*/  UIADD3 UR16, UR7, 0x202, URZ ;  /* 0x0000020207107890 */ /* 0x000fe2000fffe03f */
[----:B------:R-:W-:Y:S01]  /*32f0*/  UMOV UR17, 0x80000020 ;  /* 0x8000002000117882 */ /* 0x000fe20000000000 */
[----:B------:R-:W-:-:S06]  /*3300*/  USEL UR7, URZ, 0x1, UP0 ;  /* 0x000000013f077887 */ /* 0x000fcc0008000000 */
[----:B------:R-:W-:-:S03]  /*3310*/  ISETP.NE.AND P1, PT, RZ, UR7, PT ;  /* 0x00000007ff007c0c */ /* 0x000fc6000bf25270 */
[----:B------:R-:W-:Y:S03]  /*3320*/  QGMMA.64x128x32.F32.E4M3.E4M3 R24, gdesc[UR16], R24, gsb0 ;  /* 0x01e00000101879f3 */ /* 0x000fe60008000818 */
[----:B------:R-:W-:-:S07]  /*3330*/  WARPGROUP.DEPBAR.LE gsb0, 0x1 ;  /* 0x00008000000079c5 */ /* 0x000fce0000010100 */
[----:B------:R-:W-:Y:S05]  /*3340*/  @!P1 BRA `(.L_x_29) ;  /* 0x0000000c00809947 */ /* 0x000fea0003800000 */
[----:B------:R-:W-:Y:S02]  /*3350*/  WARPGROUP.DEPBAR.LE gsb0, 0x0 ;  /* 0x00008000000079c5 */ /* 0x000fe40000010000 */
[----:B------:R-:W-:-:S01]  /*3360*/  FADD R226, R88, R226 ;  /* 0x000000e258e27221 */ /* 0x000fc20000000000 */
[----:B------:R-:W-:Y:S01]  /*3370*/  FADD R225, R89, R225 ;  /* 0x000000e159e17221 */ /* 0x000fe20000000000 */
[----:B------:R1:W-:Y:S01]  /*3380*/  STL [R1+0x8c], R227 ;  /* 0x00008ce301007387 */ /* 0x0003e20000100800 */
[----:B------:R-:W-:-:S01]  /*3390*/  FADD R224, R90, R224 ;  /* 0x000000e05ae07221 */ /* 0x000fc20000000000 */
[----:B------:R-:W-:Y:S01]  /*33a0*/  FADD R223, R91, R223 ;  /* 0x000000df5bdf7221 */ /* 0x000fe20000000000 */
[----:B------:R-:W-:-:S01]  /*33b0*/  FADD R222, R92, R222 ;  /* 0x000000de5cde7221 */ /* 0x000fc20000000000 */
[----:B------:R-:W-:Y:S01]  /*33c0*/  FADD R221, R93, R221 ;  /* 0x000000dd5ddd7221 */ /* 0x000fe20000000000 */
[----:B-1----:R-:W2:Y:S04]  /*33d0*/  LDL.LU R227, [R1+0x30] ;  /* 0x0000300001e37983 */ /* 0x002ea80000300800 */
[----:B------:R1:W-:Y:S01]  /*33e0*/  STL [R1+0x90], R226 ;  /* 0x000090e201007387 */ /* 0x0003e20000100800 */
[----:B------:R-:W-:-:S01]  /*33f0*/  FADD R220, R94, R220 ;  /* 0x000000dc5edc7221 */ /* 0x000fc20000000000 */
[----:B------:R-:W-:-:S02]  /*3400*/  FADD R219, R95, R219 ;  /* 0x000000db5fdb7221 */ /* 0x000fc40000000000 */
[----:B-1----:R-:W3:Y:S04]  /*3410*/  LDL.LU R226, [R1+0x2c] ;  /* 0x00002c0001e27983 */ /* 0x002ee80000300800 */
[----:B------:R1:W-:Y:S01]  /*3420*/  STL [R1+0x94], R225 ;  /* 0x000094e101007387 */ /* 0x0003e20000100800 */
[----:B------:R-:W-:-:S03]  /*3430*/  FADD R218, R96, R218 ;  /* 0x000000da60da7221 */ /* 0x000fc60000000000 */
[----:B-1----:R-:W4:Y:S04]  /*3440*/  LDL.LU R225, [R1+0x28] ;  /* 0x0000280001e17983 */ /* 0x002f280000300800 */
        /* <DEDUP_REMOVED lines=9> */
[----:B------:R1:W-:Y:S04]  /*34e0*/  STL [R1+0xa4], R221 ;  /* 0x0000a4dd01007387 */ /* 0x0003e80000100800 */
        /* <DEDUP_REMOVED lines=12> */
[----:B-1----:R-:W4:Y:S01]  /*35b0*/  LDL.LU R215, [R1] ;  /* 0x0000000001d77983 */ /* 0x002f220000300800 */
[----:B------:R-:W-:-:S01]  /*35c0*/  FADD R214, R100, R214 ;  /* 0x000000d664d67221 */ /* 0x000fc20000000000 */
[----:B------:R-:W-:Y:S01]  /*35d0*/  FADD R213, R101, R213 ;  /* 0x000000d565d57221 */ /* 0x000fe20000000000 */
[----:B------:R-:W-:-:S01]  /*35e0*/  FADD R212, R102, R212 ;  /* 0x000000d466d47221 */ /* 0x000fc20000000000 */
[----:B------:R-:W-:Y:S01]  /*35f0*/  FADD R211, R103, R211 ;  /* 0x000000d367d37221 */ /* 0x000fe20000000000 */
[----:B------:R-:W-:-:S01]  /*3600*/  FADD R210, R104, R210 ;  /* 0x000000d268d27221 */ /* 0x000fc20000000000 */
[----:B------:R-:W-:Y:S01]  /*3610*/  STL [R1+0xc0], R214 ;  /* 0x0000c0d601007387 */ /* 0x000fe20000100800 */
        /* <DEDUP_REMOVED lines=11> */
[----:B------:R1:W-:Y:S01]  /*36d0*/  STL [R1+0xcc], R211 ;  /* 0x0000ccd301007387 */ /* 0x0003e20000100800 */
[----:B------:R-:W-:-:S01]  /*36e0*/  FADD R200, R114, R200 ;  /* 0x000000c872c87221 */ /* 0x000fc20000000000 */
[----:B------:R-:W-:Y:S01]  /*36f0*/  FADD R199, R115, R199 ;  /* 0x000000c773c77221 */ /* 0x000fe20000000000 */
        /* <DEDUP_REMOVED lines=69> */
[----:B-----5:R-:W-:Y:S01]  /*3b50*/  FADD R0, R57, R0 ;  /* 0x0000000039007221 */ /* 0x020fe20000000000 */
[----:B--2---:R-:W-:-:S01]  /*3b60*/  FADD R227, R70, R227 ;  /* 0x000000e346e37221 */ /* 0x004fc20000000000 */
[----:B---3--:R-:W-:Y:S01]  /*3b70*/  FADD R226, R69, R226 ;  /* 0x000000e245e27221 */ /* 0x008fe20000000000 */
[----:B----4-:R-:W-:-:S01]  /*3b80*/  FADD R225, R68, R225 ;  /* 0x000000e144e17221 */ /* 0x010fc20000000000 */
        /* <DEDUP_REMOVED lines=9> */
[----:B------:R-:W-:-:S05]  /*3c20*/  FADD R215, R58, R215 ;  /* 0x000000d73ad77221 */ /* 0x000fca0000000000 */
[----:B------:R2:W-:Y:S04]  /*3c30*/  STL [R1], R215 ;  /* 0x000000d701007387 */ /* 0x0005e80000100800 */
[----:B------:R3:W-:Y:S04]  /*3c40*/  STL [R1+0x4], R216 ;  /* 0x000004d801007387 */ /* 0x0007e80000100800 */
        /* <DEDUP_REMOVED lines=8> */
[----:B-1----:R-:W4:Y:S04]  /*3cd0*/  LDL.LU R211, [R1+0x34] ;  /* 0x0000340001d37983 */ /* 0x002f280000300800 */
[----:B------:R1:W-:Y:S04]  /*3ce0*/  STL [R1+0x28], R225 ;  /* 0x000028e101007387 */ /* 0x0003e80000100800 */
[----:B------:R-:W4:Y:S04]  /*3cf0*/  LDL.LU R212, [R1+0x38] ;  /* 0x0000380001d47983 */ /* 0x000f280000300800 */
[----:B------:R1:W-:Y:S04]  /*3d00*/  STL [R1+0x2c], R226 ;  /* 0x00002ce201007387 */ /* 0x0003e80000100800 */
[----:B------:R-:W4:Y:S04]  /*3d10*/  LDL.LU R213, [R1+0x3c] ;  /* 0x00003c0001d57983 */ /* 0x000f280000300800 */
[----:B------:R1:W-:Y:S04]  /*3d20*/  STL [R1+0x30], R227 ;  /* 0x000030e301007387 */ /* 0x0003e80000100800 */
[----:B------:R-:W4:Y:S04]  /*3d30*/  LDL.LU R214, [R1+0x40] ;  /* 0x0000400001d67983 */ /* 0x000f280000300800 */
[----:B--2---:R-:W2:Y:S04]  /*3d40*/  LDL.LU R215, [R1+0x44] ;  /* 0x0000440001d77983 */ /* 0x004ea80000300800 */
[----:B---3--:R-:W3:Y:S04]  /*3d50*/  LDL.LU R216, [R1+0x48] ;  /* 0x0000480001d87983 */ /* 0x008ee80000300800 */
[----:B----4-:R-:W4:Y:S04]  /*3d60*/  LDL.LU R217, [R1+0x4c] ;  /* 0x00004c0001d97983 */ /* 0x010f280000300800 */
[----:B0-----:R-:W4:Y:S04]  /*3d70*/  LDL.LU R218, [R1+0x50] ;  /* 0x0000500001da7983 */ /* 0x001f280000300800 */
[----:B------:R-:W4:Y:S04]  /*3d80*/  LDL.LU R219, [R1+0x54] ;  /* 0x0000540001db7983 */ /* 0x000f280000300800 */
[----:B------:R-:W4:Y:S04]  /*3d90*/  LDL.LU R220, [R1+0x58] ;  /* 0x0000580001dc7983 */ /* 0x000f280000300800 */
[----:B------:R-:W4:Y:S04]  /*3da0*/  LDL.LU R221, [R1+0x5c] ;  /* 0x00005c0001dd7983 */ /* 0x000f280000300800 */
[----:B------:R-:W4:Y:S04]  /*3db0*/  LDL.LU R222, [R1+0x60] ;  /* 0x0000600001de7983 */ /* 0x000f280000300800 */
[----:B------:R-:W4:Y:S04]  /*3dc0*/  LDL.LU R223, [R1+0x64] ;  /* 0x0000640001df7983 */ /* 0x000f280000300800 */
[----:B------:R-:W4:Y:S04]  /*3dd0*/  LDL.LU R224, [R1+0x68] ;  /* 0x0000680001e07983 */ /* 0x000f280000300800 */
[----:B-1----:R-:W4:Y:S04]  /*3de0*/  LDL.LU R225, [R1+0x6c] ;  /* 0x00006c0001e17983 */ /* 0x002f280000300800 */
[----:B------:R-:W4:Y:S04]  /*3df0*/  LDL.LU R226, [R1+0x70] ;  /* 0x0000700001e27983 */ /* 0x000f280000300800 */
[----:B------:R-:W4:Y:S01]  /*3e00*/  LDL.LU R227, [R1+0x74] ;  /* 0x0000740001e37983 */ /* 0x000f220000300800 */
[----:B------:R-:W-:-:S05]  /*3e10*/  FADD R211, R71, R211 ;  /* 0x000000d347d37221 */ /* 0x000fca0000000000 */
[----:B------:R0:W-:Y:S01]  /*3e20*/  STL [R1+0x34], R211 ;  /* 0x000034d301007387 */ /* 0x0001e20000100800 */
[----:B------:R-:W-:-:S03]  /*3e30*/  FADD R212, R72, R212 ;  /* 0x000000d448d47221 */ /* 0x000fc60000000000 */
[----:B0-----:R1:W5:Y:S01]  /*3e40*/  LDL.LU R211, [R1+0xcc] ;  /* 0x0000cc0001d37983 */ /* 0x0013620000300800 */
[----:B------:R-:W-:-:S03]  /*3e50*/  FADD R213, R73, R213 ;  /* 0x000000d549d57221 */ /* 0x000fc60000000000 */
[----:B------:R0:W-:Y:S01]  /*3e60*/  STL [R1+0x38], R212 ;  /* 0x000038d401007387 */ /* 0x0001e20000100800 */
[----:B------:R-:W-:-:S01]  /*3e70*/  FADD R214, R74, R214 ;  /* 0x000000d64ad67221 */ /* 0x000fc20000000000 */
[----:B--2---:R-:W-:Y:S02]  /*3e80*/  FADD R215, R75, R215 ;  /* 0x000000d74bd77221 */ /* 0x004fe40000000000 */
[----:B0-----:R1:W5:Y:S01]  /*3e90*/  LDL.LU R212, [R1+0xc8] ;  /* 0x0000c80001d47983 */ /* 0x0013620000300800 */
[----:B---3--:R-:W-:-:S03]  /*3ea0*/  FADD R216, R76, R216 ;  /* 0x000000d84cd87221 */ /* 0x008fc60000000000 */
[----:B------:R0:W-:Y:S01]  /*3eb0*/  STL [R1+0x3c], R213 ;  /* 0x00003cd501007387 */ /* 0x0001e20000100800 */
[----:B----4-:R-:W-:-:S03]  /*3ec0*/  FADD R217, R77, R217 ;  /* 0x000000d94dd97221 */ /* 0x010fc60000000000 */
[----:B0-----:R1:W5:Y:S01]  /*3ed0*/  LDL.LU R213, [R1+0xc4] ;  /* 0x0000c40001d57983 */ /* 0x0013620000300800 */
[----:B------:R-:W-:-:S03]  /*3ee0*/  FADD R218, R78, R218 ;  /* 0x000000da4eda7221 */ /* 0x000fc60000000000 */
[----:B------:R0:W-:Y:S01]  /*3ef0*/  STL [R1+0x40], R214 ;  /* 0x000040d601007387 */ /* 0x0001e20000100800 */
[----:B------:R-:W-:-:S01]  /*3f00*/  FADD R219, R79, R219 ;  /* 0x000000db4fdb7221 */ /* 0x000fc20000000000 */
[----:B------:R-:W-:Y:S02]  /*3f10*/  FADD R220, R80, R220 ;  /* 0x000000dc50dc7221 */ /* 0x000fe40000000000 */
[----:B0-----:R1:W5:Y:S04]  /*3f20*/  LDL.LU R214, [R1+0xc0] ;  /* 0x0000c00001d67983 */ /* 0x0013680000300800 */
[----:B------:R0:W-:Y:S01]  /*3f30*/  STL [R1+0x44], R215 ;  /* 0x000044d701007387 */ /* 0x0001e20000100800 */
[----:B------:R-:W-:-:S01]  /*3f40*/  FADD R221, R81, R221 ;  /* 0x000000dd51dd7221 */ /* 0x000fc20000000000 */
[----:B------:R-:W-:-:S02]  /*3f50*/  FADD R222, R82, R222 ;  /* 0x000000de52de7221 */ /* 0x000fc40000000000 */
[----:B0-----:R1:W5:Y:S04]  /*3f60*/  LDL.LU R215, [R1+0xbc] ;  /* 0x0000bc0001d77983 */ /* 0x0013680000300800 */
[----:B------:R0:W-:Y:S01]  /*3f70*/  STL [R1+0x48], R216 ;  /* 0x000048d801007387 */ /* 0x0001e20000100800 */
[----:B------:R-:W-:-:S03]  /*3f80*/  FADD R223, R83, R223 ;  /* 0x000000df53df7221 */ /* 0x000fc60000000000 */
        /* <DEDUP_REMOVED lines=13> */
[----:B------:R0:W-:Y:S04]  /*4060*/  STL [R1+0x5c], R221 ;  /* 0x00005cdd01007387 */ /* 0x0001e80000100800 */
        /* <DEDUP_REMOVED lines=12> */
[----:B0-----:R1:W5:Y:S01]  /*4130*/  LDL.LU R227, [R1+0x8c] ;  /* 0x00008c0001e37983 */ /* 0x0013620000300800 */
[----:B------:R-:W-:-:S05]  /*4140*/  UMOV UR6, URZ ;  /* 0x0000003f00067c82 */ /* 0x000fca0008000000 */
.L_x_29:
[----:B------:R-:W-:Y:S05]  /*4150*/  @!P2 BRA `(.L_x_30) ;  /* 0x000000000004a947 */ /* 0x000fea0003800000 */
[----:B------:R-:W-:Y:S01]  /*4160*/  BPT.TRAP 0x1 ;  /* 0x000000040000795c */ /* 0x000fe20000300000 */
.L_x_30:
[----:B-----5:R2:W-:Y:S04]  /*4170*/  STL [R1+0x8c], R0 ;  /* 0x00008c0001007387 */ /* 0x0205e80000100800 */
[----:B--2---:R-:W2:Y:S01]  /*4180*/  LDL R0, [R1+0x78] ;  /* 0x0000780001007983 */ /* 0x004ea20000100800 */
[----:B0-----:R-:W-:-:S05]  /*4190*/  IMAD.U32 R229, RZ, RZ, UR24 ;  /* 0x00000018ffe57e24 */ /* 0x001fca000f8e00ff */
[----:B------:R-:W-:-:S05]  /*41a0*/  @P0 LEA R229, R229, UR10, 0x3 ;  /* 0x0000000ae5e50c11 */ /* 0x000fca000f8e18ff */
[----:B------:R-:W-:Y:S01]  /*41b0*/  @P0 VIADD R229, R229, 0x48 ;  /* 0x00000048e5e50836 */ /* 0x000fe20000000000 */
[----:B------:R-:W-:-:S06]  /*41c0*/  UISETP.GT.U32.AND UP0, UPT, UR13, 0x1, UPT ;  /* 0x000000010d00788c */ /* 0x000fcc000bf04070 */
[----:B------:R-:W-:Y:S02]  /*41d0*/  PLOP3.LUT P1, PT, PT, PT, UP0, 0x80, 0x0 ;  /* 0x000000000000781c */ /* 0x000fe40003f2f008 */
[----:B--2---:R-:W-:Y:S02]  /*41e0*/  @P0 PRMT R229, R0, 0x654, R229 ;  /* 0x0000065400e50816 */ /* 0x004fe400000000e5 */
[----:B------:R0:W5:Y:S02]  /*41f0*/  LDL.LU R0, [R1+0x8c] ;  /* 0x00008c0001007983 */ /* 0x0001640000300800 */
[----:B------:R0:W-:Y:S07]  /*4200*/  @P0 SYNCS.ARRIVE.TRANS64.RED.A1T0 RZ, [R229+URZ], RZ ;  /* 0x000000ffe5ff09a7 */ /* 0x0001ee000810043f */
[----:B------:R-:W-:Y:S05]  /*4210*/  @P1 BRA `(.L_x_31) ;  /* 0x0000000000041947 */ /* 0x000fea0003800000 */
[----:B------:R-:W-:Y:S01]  /*4220*/  BPT.TRAP 0x1 ;  /* 0x000000040000795c */ /* 0x000fe20000300000 */
.L_x_31:
[----:B------:R-:W-:Y:S01]  /*4230*/  UIADD3 UR12, UR12, 0x1, URZ ;  /* 0x000000010c0c7890 */ /* 0x000fe2000fffe03f */
[C---:B------:R-:W-:Y:S01]  /*4240*/  ISETP.GT.AND P1, PT, R228.reuse, 0x1, PT ;  /* 0x00000001e400780c */ /* 0x040fe20003f24270 */
[----:B------:R-:W-:Y:S01]  /*4250*/  UIADD3 UR24, UR24, 0x1, URZ ;  /* 0x0000000118187890 */ /* 0x000fe2000fffe03f */
[----:B------:R-:W-:Y:S01]  /*4260*/  VIADD R228, R228, 0xffffffff ;  /* 0xffffffffe4e47836 */ /* 0x000fe20000000000 */
[----:B------:R-:W-:Y:S02]  /*4270*/  UISETP.NE.AND UP0, UPT, UR12, 0x9, UPT ;  /* 0x000000090c00788c */ /* 0x000fe4000bf05270 */
[----:B------:R-:W-:Y:S02]  /*4280*/  UISETP.NE.AND UP1, UPT, UR24, 0x9, UPT ;  /* 0x000000091800788c */ /* 0x000fe4000bf25270 */
[----:B------:R-:W-:Y:S02]  /*4290*/  USEL UR8, URZ, 0x1, UP0 ;  /* 0x000000013f087887 */ /* 0x000fe40008000000 */
[----:B------:R-:W-:-:S02]  /*42a0*/  USEL UR12, UR12, URZ, UP0 ;  /* 0x0000003f0c0c7287 */ /* 0x000fc40008000000 */
[----:B------:R-:W-:Y:S02]  /*42b0*/  USEL UR24, UR24, URZ, UP1 ;  /* 0x0000003f18187287 */ /* 0x000fe40008800000 */
[----:B------:R-:W-:Y:S01]  /*42c0*/  LOP3.LUT R227, R227, UR8, RZ, 0x3c, !PT ;  /* 0x00000008e3e37c12 */ /* 0x000fe2000f8e3cff */
[----:B------:R-:W-:Y:S01]  /*42d0*/  UMOV UR8, 0x1 ;  /* 0x0000000100087882 */ /* 0x000fe20000000000 */
[----:B------:R-:W-:Y:S08]  /*42e0*/  @P1 BRA `(.L_x_32) ;  /* 0xffffffec00581947 */ /* 0x000ff0000383ffff */
.L_x_24:
[----:B------:R-:W-:-:S04]  /*42f0*/  UISETP.NE.AND UP0, UPT, UR6, URZ, UPT ;  /* 0x0000003f0600728c */ /* 0x000fc8000bf05270 */
[----:B------:R-:W-:-:S06]  /*4300*/  USEL UR6, URZ, 0x1, !UP0 ;  /* 0x000000013f067887 */ /* 0x000fcc000c000000 */
[----:B------:R-:W-:-:S13]  /*4310*/  ISETP.NE.AND P1, PT, RZ, UR6, PT ;  /* 0x00000006ff007c0c */ /* 0x000fda000bf25270 */
[----:B------:R-:W-:Y:S05]  /*4320*/  @!P1 BRA `(.L_x_33) ;  /* 0x0000000c00dc9947 */ /* 0x000fea0003800000 */
[----:B------:R-:W2:Y:S04]  /*4330*/  LDL.LU R227, [R1+0x74] ;  /* 0x0000740001e37983 */ /* 0x000ea80000300800 */
[----:B--2---:R2:W-:Y:S04]  /*4340*/  STL [R1+0x8c], R227 ;  /* 0x00008ce301007387 */ /* 0x0045e80000100800 */
[----:B--2---:R-:W2:Y:S04]  /*4350*/  LDL.LU R227, [R1+0x70] ;  /* 0x0000700001e37983 */ /* 0x004ea80000300800 */
        /* <DEDUP_REMOVED lines=55> */
[----:B--2---:R-:W2:Y:S01]  /*46d0*/  LDL.LU R227, [R1] ;  /* 0x0000000001e37983 */ /* 0x004ea20000300800 */
[----:B------:R-:W-:-:S02]  /*46e0*/  WARPGROUP.DEPBAR.LE gsb0, 0x0 ;  /* 0x00008000000079c5 */ /* 0x000fc40000010000 */
[----:B------:R-:W-:Y:S01]  /*46f0*/  FADD R226, R88, R226 ;  /* 0x000000e258e27221 */ /* 0x000fe20000000000 */
        /* <DEDUP_REMOVED lines=96> */
[----:B-----5:R-:W-:Y:S01]  /*4d00*/  FADD R0, R57, R0 ;  /* 0x0000000039007221 */ /* 0x020fe20000000000 */
[----:B--2---:R-:W-:-:S05]  /*4d10*/  FADD R227, R58, R227 ;  /* 0x000000e33ae37221 */ /* 0x004fca0000000000 */
[----:B------:R2:W-:Y:S04]  /*4d20*/  STL [R1], R227 ;  /* 0x000000e301007387 */ /* 0x0005e80000100800 */
[----:B--2---:R-:W2:Y:S02]  /*4d30*/  LDL.LU R227, [R1+0xfc] ;  /* 0x0000fc0001e37983 */ /* 0x004ea40000300800 */
[----:B--2---:R-:W-:-:S05]  /*4d40*/  FADD R227, R59, R227 ;  /* 0x000000e33be37221 */ /* 0x004fca0000000000 */
[----:B------:R2:W-:Y:S04]  /*4d50*/  STL [R1+0x4], R227 ;  /* 0x000004e301007387 */ /* 0x0005e80000100800 */
        /* <DEDUP_REMOVED lines=83> */
[----:B------:R2:W-:Y:S02]  /*5290*/  STL [R1+0x74], R227 ;  /* 0x000074e301007387 */ /* 0x0005e40000100800 */
.L_x_33:
[----:B------:R-:W-:Y:S02]  /*52a0*/  WARPGROUP.DEPBAR.LE gsb0, 0x0 ;  /* 0x00008000000079c5 */ /* 0x000fe40000010000 */
[----:B------:R-:W3:Y:S02]  /*52b0*/  LDC R24, c[0x0][0x28c] ;  /* 0x0000a300ff187b82 */ /* 0x000ee40000000800 */
[----:B---3--:R-:W-:-:S13]  /*52c0*/  ISETP.GE.AND P1, PT, R24, 0x1, PT ;  /* 0x000000011800780c */ /* 0x008fda0003f26270 */
[----:B------:R-:W-:Y:S05]  /*52d0*/  @!P1 BRA `(.L_x_34) ;  /* 0x00000000005c9947 */ /* 0x000fea0003800000 */
[----:B------:R-:W-:-:S06]  /*52e0*/  UISETP.NE.AND UP0, UPT, UR23, 0x3, UPT ;  /* 0x000000031700788c */ /* 0x000fcc000bf05270 */
[----:B------:R-:W-:-:S13]  /*52f0*/  PLOP3.LUT P1, PT, PT, PT, UP0, 0x80, 0x0 ;  /* 0x000000000000781c */ /* 0x000fda0003f2f008 */
[----:B------:R-:W-:Y:S05]  /*5300*/  @!P1 BRA `(.L_x_35) ;  /* 0x0000000000049947 */ /* 0x000fea0003800000 */
[----:B------:R-:W-:Y:S01]  /*5310*/  BPT.TRAP 0x1 ;  /* 0x000000040000795c */ /* 0x000fe20000300000 */
.L_x_35:
[----:B------:R-:W-:Y:S04]  /*5320*/  BSSY B0, `(.L_x_36) ;  /* 0x000000e000007945 */ /* 0x000fe80003800000 */
[----:B------:R-:W-:Y:S05]  /*5330*/  @!P0 BRA `(.L_x_37) ;  /* 0x0000000000308947 */ /* 0x000fea0003800000 */
[----:B--2---:R-:W2:Y:S01]  /*5340*/  LDL R227, [R1+0x78] ;  /* 0x0000780001e37983 */ /* 0x004ea20000100800 */
[----:B------:R-:W-:-:S04]  /*5350*/  UISETP.LT.AND UP0, UPT, UR9, 0x1, UPT ;  /* 0x000000010900788c */ /* 0x000fc8000bf01270 */
[----:B------:R-:W-:-:S04]  /*5360*/  USEL UR8, UR9, 0x1, UP0 ;  /* 0x0000000109087887 */ /* 0x000fc80008000000 */
[----:B------:R-:W-:-:S04]  /*5370*/  UIADD3 UR8, UR5, UR9, -UR8 ;  /* 0x0000000905087290 */ /* 0x000fc8000fffe808 */
[----:B------:R-:W-:-:S04]  /*5380*/  UIMAD.WIDE.U32 UR6, UR8, 0x38e38e39, URZ ;  /* 0x38e38e39080678a5 */ /* 0x000fc8000f8e003f */
[----:B------:R-:W-:-:S04]  /*5390*/  USHF.R.U32.HI UR6, URZ, 0x1, UR7 ;  /* 0x000000013f067899 */ /* 0x000fc80008011607 */
[----:B------:R-:W-:-:S04]  /*53a0*/  UIMAD UR8, UR6, -0x9, UR8 ;  /* 0xfffffff7060878a4 */ /* 0x000fc8000f8e0208 */
[----:B------:R-:W-:-:S04]  /*53b0*/  ULEA UR8, UR8, UR10, 0x3 ;  /* 0x0000000a08087291 */ /* 0x000fc8000f8e183f */
[----:B------:R-:W-:-:S06]  /*53c0*/  UIADD3 UR8, UR8, 0x48, URZ ;  /* 0x0000004808087890 */ /* 0x000fcc000fffe03f */
[----:B------:R-:W-:-:S05]  /*53d0*/  IMAD.U32 R24, RZ, RZ, UR8 ;  /* 0x00000008ff187e24 */ /* 0x000fca000f8e00ff */
[----:B--2---:R-:W-:-:S04]  /*53e0*/  PRMT R24, R227, 0x654, R24 ;  /* 0x00000654e3187816 */ /* 0x004fc80000000018 */
[----:B------:R3:W-:Y:S03]  /*53f0*/  SYNCS.ARRIVE.TRANS64.RED.A1T0 RZ, [R24+URZ], RZ ;  /* 0x000000ff18ff79a7 */ /* 0x0007e6000810043f */
.L_x_37:
[----:B------:R-:W-:Y:S05]  /*5400*/  BSYNC B0 ;  /* 0x0000000000007941 */ /* 0x000fea0003800000 */
.L_x_36:
[----:B------:R-:W-:-:S06]  /*5410*/  UISETP.GT.U32.AND UP0, UPT, UR13, 0x1, UPT ;  /* 0x000000010d00788c */ /* 0x000fcc000bf04070 */
[----:B------:R-:W-:-:S13]  /*5420*/  PLOP3.LUT P1, PT, PT, PT, UP0, 0x80, 0x0 ;  /* 0x000000000000781c */ /* 0x000fda0003f2f008 */
[----:B------:R-:W-:Y:S05]  /*5430*/  @P1 BRA `(.L_x_34) ;  /* 0x0000000000041947 */ /* 0x000fea0003800000 */
[----:B------:R-:W-:Y:S01]  /*5440*/  BPT.TRAP 0x1 ;  /* 0x000000040000795c */ /* 0x000fe20000300000 */
.L_x_34:
[----:B------:R4:W-:Y:S01]  /*5450*/  STL [R1+0x90], R2 ;  /* 0x0000900201007387 */ /* 0x0009e20000100800 */
[----:B------:R-:W0:Y:S01]  /*5460*/  LDC R29, c[0x0][0x288] ;  /* 0x0000a200ff1d7b82 */ /* 0x000e220000000800 */
[----:B------:R-:W-:Y:S02]  /*5470*/  UIADD3 UR10, UR9, UR5, URZ ;  /* 0x00000005090a7290 */ /* 0x000fe4000fffe03f */
[----:B------:R-:W-:Y:S01]  /*5480*/  USHF.R.S32.HI UR11, URZ, 0x1f, UR22 ;  /* 0x0000001f3f0b7899 */ /* 0x000fe20008011416 */
[----:B------:R-:W-:Y:S01]  /*5490*/  ULDC.64 UR6, c[0x0][0x5d0] ;  /* 0x0001740000067ab9 */ /* 0x000fe20000000a00 */
[----:B------:R-:W-:Y:S01]  /*54a0*/  ULDC UR12, c[0x0][0x284] ;  /* 0x0000a100000c7ab9 */ /* 0x000fe20000000800 */
[----:B----4-:R-:W4:Y:S04]  /*54b0*/  LDL.LU R2, [R1+0x84] ;  /* 0x0000840001027983 */ /* 0x010f280000300800 */
[----:B-----5:R1:W-:Y:S04]  /*54c0*/  STL [R1+0x8c], R0 ;  /* 0x00008c0001007387 */ /* 0x0203e80000100800 */
[----:B--2---:R-:W2:Y:S01]  /*54d0*/  LDL.LU R227, [R1+0x88] ;  /* 0x0000880001e37983 */ /* 0x004ea20000300800 */
[----:B-1----:R-:W3:Y:S02]  /*54e0*/  S2R R0, SR_TID.X ;  /* 0x0000000000007919 */ /* 0x002ee40000002100 */
[----:B---3--:R-:W-:-:S02]  /*54f0*/  SHF.R.U32.HI R24, RZ, 0x2, R0 ;  /* 0x00000002ff187819 */ /* 0x008fc40000011600 */
[----:B------:R-:W-:Y:S02]  /*5500*/  LOP3.LUT R26, R0, 0x60, RZ, 0xc0, !PT ;  /* 0x00000060001a7812 */ /* 0x000fe400078ec0ff */
[----:B------:R-:W-:Y:S02]  /*5510*/  SHF.R.U32.HI R27, RZ, 0x7, R0 ;  /* 0x00000007ff1b7819 */ /* 0x000fe40000011600 */
[----:B------:R-:W-:Y:S02]  /*5520*/  LOP3.LUT R25, R24, 0x7, RZ, 0xc0, !PT ;  /* 0x0000000718197812 */ /* 0x000fe400078ec0ff */
[----:B------:R-:W-:Y:S02]  /*5530*/  SHF.R.U32.HI R28, RZ, 0x1, R26 ;  /* 0x00000001ff1c7819 */ /* 0x000fe4000001161a */
[----:B------:R-:W-:Y:S02]  /*5540*/  LOP3.LUT R24, R27, 0x1, RZ, 0xc0, !PT ;  /* 0x000000011b187812 */ /* 0x000fe400078ec0ff */
[----:B------:R-:W-:Y:S01]  /*5550*/  IADD3 R27, RZ, -R28, -R25 ;  /* 0x8000001cff1b7210 */ /* 0x000fe20007ffe819 */
[----:B------:R-:W-:-:S02]  /*5560*/  IMAD.SHL.U32 R32, R0, 0x2, RZ ;  /* 0x0000000200207824 */ /* 0x000fc400078e00ff */
[C---:B------:R-:W-:Y:S02]  /*5570*/  IMAD.SHL.U32 R26, R24.reuse, 0x40, RZ ;  /* 0x00000040181a7824 */ /* 0x040fe400078e00ff */
[----:B------:R-:W-:Y:S01]  /*5580*/  IMAD R42, R24, -0x40, R27 ;  /* 0xffffffc0182a7824 */ /* 0x000fe200078e021b */
[----:B------:R-:W-:Y:S01]  /*5590*/  LOP3.LUT R24, R0, 0x3, RZ, 0xc0, !PT ;  /* 0x0000000300187812 */ /* 0x000fe200078ec0ff */
[----:B----4-:R-:W-:Y:S02]  /*55a0*/  IMAD.SHL.U32 R41, R2, 0x80, RZ ;  /* 0x0000008002297824 */ /* 0x010fe400078e00ff */
[----:B------:R1:W5:Y:S04]  /*55b0*/  LDL.LU R2, [R1+0x90] ;  /* 0x0000900001027983 */ /* 0x0003680000300800 */
[----:B------:R1:W5:Y:S01]  /*55c0*/  LDL.LU R0, [R1+0x8c] ;  /* 0x00008c0001007983 */ /* 0x0003620000300800 */
[----:B------:R-:W-:Y:S01]  /*55d0*/  LOP3.LUT R43, R26, 0x40, R25, 0xe2, !PT ;  /* 0x000000401a2b7812 */ /* 0x000fe200078ee219 */
[----:B--2---:R-:W-:Y:S01]  /*55e0*/  IMAD.SHL.U32 R25, R227, 0x100, RZ ;  /* 0x00000100e3197824 */ /* 0x004fe200078e00ff */
[----:B------:R-:W-:Y:S01]  /*55f0*/  UISETP.GT.U32.AND UP0, UPT, UR10, 0x8, UPT ;  /* 0x000000080a00788c */ /* 0x000fe2000bf04070 */
[C---:B0-----:R-:W-:Y:S01]  /*5600*/  ISETP.GE.AND P1, PT, R41.reuse, R29, PT ;  /* 0x0000001d2900720c */ /* 0x041fe20003f26270 */
[----:B------:R-:W-:Y:S01]  /*5610*/  UIMAD UR5, UR11, UR6, URZ ;  /* 0x000000060b0572a4 */ /* 0x000fe2000f8e023f */
[----:B------:R-:W-:Y:S01]  /*5620*/  LOP3.LUT R32, R41, 0x6, R32, 0xf8, !PT ;  /* 0x0000000629207812 */ /* 0x000fe200078ef820 */
[----:B------:R-:W-:Y:S01]  /*5630*/  UISETP.LT.U32.AND UP0, UPT, UR9, 0x9, UP0 ;  /* 0x000000090900788c */ /* 0x000fe20008701070 */
[----:B------:R-:W-:Y:S01]  /*5640*/  ISETP.GE.OR P1, PT, R25, UR12, P1 ;  /* 0x0000000c19007c0c */ /* 0x000fe20008f26670 */
[----:B------:R-:W-:Y:S01]  /*5650*/  UISETP.GE.U32.AND UP1, UPT, UR9, 0x9, UPT ;  /* 0x000000090900788c */ /* 0x000fe2000bf26070 */
[----:B------:R-:W-:Y:S01]  /*5660*/  IMAD.U32 R27, RZ, RZ, UR6 ;  /* 0x00000006ff1b7e24 */ /* 0x000fe2000f8e00ff */
[----:B------:R-:W-:Y:S01]  /*5670*/  UIMAD UR8, UR22, UR7, UR5 ;  /* 0x00000007160872a4 */ /* 0x000fe2000f8e0205 */
[----:B------:R-:W-:Y:S01]  /*5680*/  SHF.R.S32.HI R33, RZ, 0x1f, R32 ;  /* 0x0000001fff217819 */ /* 0x000fe20000011420 */
[----:B------:R-:W-:-:S02]  /*5690*/  UIMAD.WIDE.U32 UR6, UR10, 0x38e38e39, URZ ;  /* 0x38e38e390a0678a5 */ /* 0x000fc4000f8e003f */
[----:B------:R-:W-:Y:S02]  /*56a0*/  USEL UR5, URZ, 0x1, !UP0 ;  /* 0x000000013f057887 */ /* 0x000fe4000c000000 */
[----:B------:R-:W-:Y:S01]  /*56b0*/  USHF.R.U32.HI UR6, URZ, 0x1, UR7 ;  /* 0x000000013f067899 */ /* 0x000fe20008011607 */
[----:B------:R-:W-:Y:S01]  /*56c0*/  IMAD.WIDE.U32 R26, R27, UR22, R32 ;  /* 0x000000161b1a7c25 */ /* 0x000fe2000f8e0020 */
[----:B------:R-:W-:Y:S01]  /*56d0*/  ULOP3.LUT UR4, UR4, UR5, URZ, 0x3c, !UPT ;  /* 0x0000000504047292 */ /* 0x000fe2000f8e3c3f */
[----:B------:R-:W-:Y:S02]  /*56e0*/  IADD3 R42, -R25, UR12, R42 ;  /* 0x0000000c192a7c10 */ /* 0x000fe4000fffe12a */
[----:B------:R-:W-:Y:S01]  /*56f0*/  IMAD.WIDE R38, R227, 0x100, RZ ;  /* 0x00000100e3267825 */ /* 0x000fe200078e02ff */
[----:B------:R-:W-:Y:S02]  /*5700*/  UIMAD UR5, UR6, -0x9, UR10 ;  /* 0xfffffff7060578a4 */ /* 0x000fe4000f8e020a */
[----:B------:R-:W-:Y:S01]  /*5710*/  @UP1 ULOP3.LUT UR4, UR4, 0x1, UR6, 0x78, !UPT ;  /* 0x0000000104041892 */ /* 0x000fe2000f8e7806 */
[----:B------:R-:W-:-:S02]  /*5720*/  IMAD R24, R24, -0x2, R29 ;  /* 0xfffffffe18187824 */ /* 0x000fc400078e021d */
[----:B------:R-:W-:Y:S01]  /*5730*/  VIADD R27, R27, UR8 ;  /* 0x000000081b1b7c36 */ /* 0x000fe20008000000 */
[----:B------:R-:W-:Y:S01]  /*5740*/  LOP3.LUT R43, R38, R43, R28, 0xfe, !PT ;  /* 0x0000002b262b7212 */ /* 0x000fe200078efe1c */
[----:B------:R-:W-:Y:S02]  /*5750*/  IMAD.IADD R41, R24, 0x1, -R41 ;  /* 0x0000000118297824 */ /* 0x000fe400078e0a29 */
[----:B------:R-:W-:Y:S01]  /*5760*/  IMAD.MOV.U32 R40, RZ, RZ, -0x1 ;  /* 0xffffffffff287424 */ /* 0x000fe200078e00ff */
[----:B-1----:R-:W-:Y:S06]  /*5770*/  @P1 BRA `(.L_x_38) ;  /* 0x0000008c00fc1947 */ /* 0x002fec0003800000 */
[----:B------:R-:W0:Y:S01]  /*5780*/  LDC.64 R28, c[0x0][0x5c8] ;  /* 0x00017200ff1c7b82 */ /* 0x000e220000000a00 */
[----:B------:R-:W-:Y:S01]  /*5790*/  ULDC.64 UR6, c[0x0][0x5c0] ;  /* 0x0001700000067ab9 */ /* 0x000fe20000000a00 */
[----:B------:R-:W-:Y:S01]  /*57a0*/  BSSY B0, `(.L_x_38) ;  /* 0x00008fc000007945 */ /* 0x000fe20003800000 */
[-C--:B0-----:R-:W-:Y:S01]  /*57b0*/  IMAD R24, R39, R28.reuse, RZ ;  /* 0x0000001c27187224 */ /* 0x081fe200078e02ff */
[----:B------:R-:W-:Y:S01]  /*57c0*/  SHF.L.U64.HI R34, R28, 0x3, R29 ;  /* 0x000000031c227819 */ /* 0x000fe2000001021d */
[----:B------:R-:W-:-:S04]  /*57d0*/  IMAD.WIDE.U32 R26, R43, R28, R26 ;  /* 0x0000001c2b1a7225 */ /* 0x000fc800078e001a */
[----:B------:R-:W-:Y:S01]  /*57e0*/  IMAD R25, R43, R29, R24 ;  /* 0x0000001d2b197224 */ /* 0x000fe200078e0218 */
[C---:B------:R-:W-:Y:S01]  /*57f0*/  LEA R30, P2, R28.reuse, R26, 0x7 ;  /* 0x0000001a1c1e7211 */ /* 0x040fe200078438ff */
[----:B------:R-:W-:Y:S01]  /*5800*/  IMAD.SHL.U32 R31, R28, 0x8, RZ ;  /* 0x000000081c1f7824 */ /* 0x000fe200078e00ff */
[----:B------:R-:W-:Y:S01]  /*5810*/  IADD3 R24, P1, R26, UR6, RZ ;  /* 0x000000061a187c10 */ /* 0x000fe2000ff3e0ff */
[----:B------:R-:W-:-:S03]  /*5820*/  IMAD.IADD R27, R27, 0x1, R25 ;  /* 0x000000011b1b7824 */ /* 0x000fc600078e0219 */
[----:B------:R-:W-:Y:S02]  /*5830*/  IADD3 R26, P5, P6, R26, UR6, R31 ;  /* 0x000000061a1a7c10 */ /* 0x000fe4000febe01f */
[----:B------:R-:W-:Y:S02]  /*5840*/  LEA.HI.X R29, R28, R27, R29, 0x7, P2 ;  /* 0x0000001b1c1d7211 */ /* 0x000fe400010f3c1d */
[C---:B------:R-:W-:Y:S02]  /*5850*/  IADD3.X R25, R27.reuse, UR7, RZ, P1, !PT ;  /* 0x000000071b197c10 */ /* 0x040fe40008ffe4ff */
[----:B------:R-:W-:Y:S02]  /*5860*/  IADD3.X R27, R27, UR7, R34, P5, P6 ;  /* 0x000000071b1b7c10 */ /* 0x000fe4000afec422 */
[----:B------:R-:W-:Y:S02]  /*5870*/  FSETP.NEU.AND P5, PT, RZ, UR21, PT ;  /* 0x00000015ff007c0b */ /* 0x000fe4000bfad000 */
[----:B------:R-:W-:-:S02]  /*5880*/  IADD3 R28, P1, P2, R30, UR6, R31 ;  /* 0x000000061e1c7c10 */ /* 0x000fc4000fa3e01f */
[----:B------:R-:W-:-:S04]  /*5890*/  IADD3 R30, P3, R30, UR6, RZ ;  /* 0x000000061e1e7c10 */ /* 0x000fc8000ff7e0ff */
[C---:B------:R-:W-:Y:S02]  /*58a0*/  IADD3.X R31, R29.reuse, UR7, RZ, P3, !PT ;  /* 0x000000071d1f7c10 */ /* 0x040fe40009ffe4ff */
[----:B------:R-:W-:-:S03]  /*58b0*/  IADD3.X R29, R29, UR7, R34, P1, P2 ;  /* 0x000000071d1d7c10 */ /* 0x000fc60008fe4422 */
[----:B------:R-:W-:Y:S05]  /*58c0*/  @!P5 BRA `(.L_x_39) ;  /* 0x0000006c001cd947 */ /* 0x000fea0003800000 */
[----:B------:R-:W-:Y:S01]  /*58d0*/  ULDC.64 UR16, c[0x0][0x5b8] ;  /* 0x00016e0000107ab9 */ /* 0x000fe20000000a00 */
[----:B------:R-:W-:Y:S01]  /*58e0*/  ISETP.GE.AND P1, PT, R42, 0x1, PT ;  /* 0x000000012a00780c */ /* 0x000fe20003f26270 */
[----:B------:R-:W-:Y:S02]  /*58f0*/  UIMAD UR6, UR11, UR16, URZ ;  /* 0x000000100b0672a4 */ /* 0x000fe4000f8e023f */
[----:B------:R-:W-:Y:S01]  /*5900*/  IMAD.U32 R35, RZ, RZ, UR16 ;  /* 0x00000010ff237e24 */ /* 0x000fe2000f8e00ff */
[----:B------:R-:W-:Y:S01]  /*5910*/  BSSY B1, `(.L_x_40) ;  /* 0x0000010000017945 */ /* 0x000fe20003800000 */
[----:B------:R-:W-:Y:S01]  /*5920*/  ISETP.LT.OR P5, PT, R41, 0x1, !P1 ;  /* 0x000000012900780c */ /* 0x000fe20004fa1670 */
[----:B------:R-:W-:Y:S02]  /*5930*/  UIMAD UR6, UR22, UR17, UR6 ;  /* 0x00000011160672a4 */ /* 0x000fe4000f8e0206 */
[----:B------:R-:W-:Y:S01]  /*5940*/  IMAD.WIDE.U32 R32, R35, UR22, R32 ;  /* 0x0000001623207c25 */ /* 0x000fe2000f8e0020 */
[----:B------:R-:W-:-:S03]  /*5950*/  ULDC.64 UR10, c[0x0][0x5a8] ;  /* 0x00016a00000a7ab9 */ /* 0x000fc60000000a00 */
[----:B------:R-:W-:Y:S02]  /*5960*/  IMAD.MOV.U32 R36, RZ, RZ, R32 ;  /* 0x000000ffff247224 */ /* 0x000fe400078e0020 */
[----:B------:R-:W-:Y:S01]  /*5970*/  VIADD R37, R33, UR6 ;  /* 0x0000000621257c36 */ /* 0x000fe20008000000 */
[----:B------:R-:W-:Y:S02]  /*5980*/  ULDC.64 UR6, c[0x0][0x5b0] ;  /* 0x00016c0000067ab9 */ /* 0x000fe40000000a00 */
[----:B------:R-:W-:Y:S02]  /*5990*/  IMAD R34, R39, UR6, RZ ;  /* 0x0000000627227c24 */ /* 0x000fe4000f8e02ff */
[----:B------:R-:W-:-:S04]  /*59a0*/  IMAD.WIDE.U32 R32, R43, UR6, R36 ;  /* 0x000000062b207c25 */ /* 0x000fc8000f8e0024 */
[--C-:B------:R-:W-:Y:S01]  /*59b0*/  IMAD R35, R43, UR7, R34.reuse ;  /* 0x000000072b237c24 */ /* 0x100fe2000f8e0222 */
[----:B------:R-:W-:Y:S02]  /*59c0*/  IADD3 R32, P2, R32, UR10, RZ ;  /* 0x0000000a20207c10 */ /* 0x000fe4000ff5e0ff */
[----:B------:R-:W-:Y:S02]  /*59d0*/  PRMT R34, RZ, 0x7610, R34 ;  /* 0x00007610ff227816 */ /* 0x000fe40000000022 */
[----:B------:R-:W-:Y:S01]  /*59e0*/  IADD3.X R33, R33, UR11, R35, P2, !PT ;  /* 0x0000000b21217c10 */ /* 0x000fe200097fe423 */
[----:B------:R-:W-:Y:S08]  /*59f0*/  @P5 BRA `(.L_x_41) ;  /* 0x0000000000045947 */ /* 0x000ff00003800000 */
[----:B------:R0:W5:Y:S02]  /*5a00*/  LDG.E.U8 R34, desc[UR14][R32.64] ;  /* 0x0000000e20227981 */ /* 0x000164000c1e1100 */
.L_x_41:
[----:B------:R-:W-:Y:S05]  /*5a10*/  BSYNC B1 ;  /* 0x0000000000017941 */ /* 0x000fea0003800000 */
.L_x_40:
[----:B-----5:R-:W-:Y:S01]  /*5a20*/  LOP3.LUT R34, R34, 0xff, RZ, 0xc0, !PT ;  /* 0x000000ff22227812 */ /* 0x020fe200078ec0ff */
[----:B------:R-:W-:Y:S01]  /*5a30*/  BSSY B1, `(.L_x_42) ;  /* 0x000000b000017945 */ /* 0x000fe20003800000 */
[----:B------:R-:W-:Y:S02]  /*5a40*/  ISETP.LT.OR P3, PT, R41, 0x2, !P1 ;  /* 0x000000022900780c */ /* 0x000fe40004f61670 */
[----:B------:R-:W-:-:S05]  /*5a50*/  F2FP.F16.E4M3.UNPACK_B R34, R34 ;  /* 0x00000022ff22723e */ /* 0x000fca00020006ff */
[----:B------:R-:W-:-:S05]  /*5a60*/  HADD2.F32 R34, -RZ, R34.H0_H0 ;  /* 0x20000022ff227230 */ /* 0x000fca0000004100 */
[----:B------:R-:W-:Y:S01]  /*5a70*/  FMUL R35, R34, UR21 ;  /* 0x0000001522237c20 */ /* 0x000fe20008400000 */
[----:B------:R-:W-:-:S03]  /*5a80*/  PRMT R34, RZ, 0x7610, R34 ;  /* 0x00007610ff227816 */ /* 0x000fc60000000022 */
[----:B------:R-:W-:-:S05]  /*5a90*/  FFMA R35, R226, UR20, R35 ;  /* 0x00000014e2237c23 */ /* 0x000fca0008000023 */
[----:B------:R-:W-:-:S05]  /*5aa0*/  F2FP.SATFINITE.E4M3.F32.PACK_AB_MERGE_C R35, RZ, R35, RZ ;  /* 0x00000023ff23723e */ /* 0x000fca00048070ff */
[----:B------:R1:W-:Y:S01]  /*5ab0*/  @!P5 STG.E.U8 desc[UR14][R24.64], R35 ;  /* 0x000000231800d986 */ /* 0x0003e2000c10110e */
[----:B------:R-:W-:Y:S05]  /*5ac0*/  @P3 BRA `(.L_x_43) ;  /* 0x0000000000043947 */ /* 0x000fea0003800000 */
[----:B------:R2:W5:Y:S02]  /*5ad0*/  LDG.E.U8 R34, desc[UR14][R32.64+0x1] ;  /* 0x0000010e20227981 */ /* 0x000564000c1e1100 */
.L_x_43:
[----:B------:R-:W-:Y:S05]  /*5ae0*/  BSYNC B1 ;  /* 0x0000000000017941 */ /* 0x000fea0003800000 */
.L_x_42:
[----:B-----5:R-:W-:Y:S01]  /*5af0*/  LOP3.LUT R34, R34, 0xff, RZ, 0xc0, !PT ;  /* 0x000000ff22227812 */ /* 0x020fe200078ec0ff */
[----:B------:R-:W-:Y:S01]  /*5b00*/  BSSY B1, `(.L_x_44) ;  /* 0x0000013000017945 */ /* 0x000fe20003800000 */
[----:B------:R-:W-:Y:S02]  /*5b10*/  IADD3 R45, P2, R43, 0x8, RZ ;  /* 0x000000082b2d7810 */ /* 0x000fe40007f5e0ff */
[----:B------:R-:W-:-:S03]  /*5b20*/  F2FP.F16.E4M3.UNPACK_B R34, R34 ;  /* 0x00000022ff22723e */ /* 0x000fc600020006ff */
[----:B-1----:R-:W-:Y:S01]  /*5b30*/  IMAD.X R35, RZ, RZ, R39, P2 ;  /* 0x000000ffff237224 */ /* 0x002fe200010e0627 */
[----:B------:R-:W-:Y:S01]  /*5b40*/  ISETP.GE.AND P2, PT, R42, 0x9, PT ;  /* 0x000000092a00780c */ /* 0x000fe20003f46270 */
[----:B------:R-:W-:Y:S02]  /*5b50*/  HADD2.F32 R34, -RZ, R34.H0_H0 ;  /* 0x20000022ff227230 */ /* 0x000fe40000004100 */
[----:B------:R-:W-:Y:S01]  /*5b60*/  IMAD R46, R35, UR6, RZ ;  /* 0x00000006232e7c24 */ /* 0x000fe2000f8e02ff */
[----:B------:R-:W-:Y:S02]  /*5b70*/  ISETP.LT.OR P5, PT, R41, 0x1, !P2 ;  /* 0x000000012900780c */ /* 0x000fe400057a1670 */
[----:B------:R-:W-:Y:S01]  /*5b80*/  FMUL R44, R34, UR21 ;  /* 0x00000015222c7c20 */ /* 0x000fe20008400000 */
[----:B------:R-:W-:-:S04]  /*5b90*/  IMAD.WIDE.U32 R34, R45, UR6, R36 ;  /* 0x000000062d227c25 */ /* 0x000fc8000f8e0024 */
[----:B------:R-:W-:Y:S01]  /*5ba0*/  FFMA R44, R225, UR20, R44 ;  /* 0x00000014e12c7c23 */ /* 0x000fe2000800002c */
[----:B------:R-:W-:Y:S01]  /*5bb0*/  IMAD R45, R45, UR7, R46 ;  /* 0x000000072d2d7c24 */ /* 0x000fe2000f8e022e */
[----:B------:R-:W-:-:S03]  /*5bc0*/  IADD3 R34, P6, R34, UR10, RZ ;  /* 0x0000000a22227c10 */ /* 0x000fc6000ffde0ff */
[----:B------:R-:W-:Y:S02]  /*5bd0*/  F2FP.SATFINITE.E4M3.F32.PACK_AB_MERGE_C R47, RZ, R44, RZ ;  /* 0x0000002cff2f723e */ /* 0x000fe400048070ff */
[----:B------:R-:W-:Y:S02]  /*5be0*/  IADD3.X R35, R35, UR11, R45, P6, !PT ;  /* 0x0000000b23237c10 */ /* 0x000fe4000b7fe42d */
[----:B------:R-:W-:Y:S01]  /*5bf0*/  PRMT R44, RZ, 0x7610, R44 ;  /* 0x00007610ff2c7816 */ /* 0x000fe2000000002c */
[----:B------:R1:W-:Y:S01]  /*5c00*/  @!P3 STG.E.U8 desc[UR14][R24.64+0x1], R47 ;  /* 0x0000012f1800b986 */ /* 0x0003e2000c10110e */
[----:B------:R-:W-:Y:S05]  /*5c10*/  @P5 BRA `(.L_x_45) ;  /* 0x0000000000045947 */ /* 0x000fea0003800000 */
[----:B------:R3:W5:Y:S02]  /*5c20*/  LDG.E.U8 R44, desc[UR14][R34.64] ;  /* 0x0000000e222c7981 */ /* 0x000764000c1e1100 */
.L_x_45:
[----:B------:R-:W-:Y:S05]  /*5c30*/  BSYNC B1 ;  /* 0x0000000000017941 */ /* 0x000fea0003800000 */
.L_x_44:
        /* <DEDUP_REMOVED lines=12> */
.L_x_47:
[----:B------:R-:W-:Y:S05]  /*5d00*/  BSYNC B1 ;  /* 0x0000000000017941 */ /* 0x000fea0003800000 */
.L_x_46:
[----:B-----5:R-:W-:Y:S01]  /*5d10*/  LOP3.LUT R44, R44, 0xff, RZ, 0xc0, !PT ;  /* 0x000000ff2c2c7812 */ /* 0x020fe200078ec0ff */
[----:B------:R-:W-:Y:S01]  /*5d20*/  BSSY B1, `(.L_x_48) ;  /* 0x000000b000017945 */ /* 0x000fe20003800000 */
[----:B------:R-:W-:Y:S02]  /*5d30*/  ISETP.LT.OR P5, PT, R41, 0x9, !P1 ;  /* 0x000000092900780c */ /* 0x000fe40004fa1670 */
[----:B------:R-:W-:-:S05]  /*5d40*/  F2FP.F16.E4M3.UNPACK_B R44, R44 ;  /* 0x0000002cff2c723e */ /* 0x000fca00020006ff */
[----:B------:R-:W-:-:S05]  /*5d50*/  HADD2.F32 R44, -RZ, R44.H0_H0 ;  /* 0x2000002cff2c7230 */ /* 0x000fca0000004100 */
[----:B------:R-:W-:-:S04]  /*5d60*/  FMUL R44, R44, UR21 ;  /* 0x000000152c2c7c20 */ /* 0x000fc80008400000 */
[----:B------:R-:W-:-:S05]  /*5d70*/  FFMA R44, R223, UR20, R44 ;  /* 0x00000014df2c7c23 */ /* 0x000fca000800002c */
[----:B----4-:R-:W-:Y:S02]  /*5d80*/  F2FP.SATFINITE.E4M3.F32.PACK_AB_MERGE_C R45, RZ, R44, RZ ;  /* 0x0000002cff2d723e */ /* 0x010fe400048070ff */
[----:B------:R-:W-:-:S03]  /*5d90*/  PRMT R44, RZ, 0x7610, R44 ;  /* 0x00007610ff2c7816 */ /* 0x000fc6000000002c */
[----:B------:R4:W-:Y:S01]  /*5da0*/  @!P3 STG.E.U8 desc[UR14][R26.64+0x1], R45 ;  /* 0x0000012d1a00b986 */ /* 0x0009e2000c10110e */
[----:B------:R-:W-:Y:S05]  /*5db0*/  @P5 BRA `(.L_x_49) ;  /* 0x0000000000045947 */ /* 0x000fea0003800000 */
[----:B------:R0:W5:Y:S02]  /*5dc0*/  LDG.E.U8 R44, desc[UR14][R32.64+0x8] ;  /* 0x0000080e202c7981 */ /* 0x000164000c1e1100 */
.L_x_49:
[----:B------:R-:W-:Y:S05]  /*5dd0*/  BSYNC B1 ;  /* 0x0000000000017941 */ /* 0x000fea0003800000 */
.L_x_48:
[----:B-----5:R-:W-:Y:S01]  /*5de0*/  LOP3.LUT R44, R44, 0xff, RZ, 0xc0, !PT ;  /* 0x000000ff2c2c7812 */ /* 0x020fe200078ec0ff */
[----:B------:R-:W-:Y:S01]  /*5df0*/  BSSY B1, `(.L_x_50) ;  /* 0x000000b000017945 */ /* 0x000fe20003800000 */
[----:B------:R-:W-:Y:S02]  /*5e00*/  ISETP.LT.OR P3, PT, R41, 0xa, !P1 ;  /* 0x0000000a2900780c */ /* 0x000fe40004f61670 */
[----:B------:R-:W-:-:S05]  /*5e10*/  F2FP.F16.E4M3.UNPACK_B R44, R44 ;  /* 0x0000002cff2c723e */ /* 0x000fca00020006ff */
[----:B------:R-:W-:-:S05]  /*5e20*/  HADD2.F32 R44, -RZ, R44.H0_H0 ;  /* 0x2000002cff2c7230 */ /* 0x000fca0000004100 */
[----:B----4-:R-:W-:Y:S01]  /*5e30*/  FMUL R45, R44, UR21 ;  /* 0x000000152c2d7c20 */ /* 0x010fe20008400000 */
[----:B------:R-:W-:-:S03]  /*5e40*/  PRMT R44, RZ, 0x7610, R44 ;  /* 0x00007610ff2c7816 */ /* 0x000fc6000000002c */
[----:B------:R-:W-:-:S05]  /*5e50*/  FFMA R45, R222, UR20, R45 ;  /* 0x00000014de2d7c23 */ /* 0x000fca000800002d */
[----:B------:R-:W-:-:S05]  /*5e60*/  F2FP.SATFINITE.E4M3.F32.PACK_AB_MERGE_C R45, RZ, R45, RZ ;  /* 0x0000002dff2d723e */ /* 0x000fca00048070ff */
[----:B------:R4:W-:Y:S01]  /*5e70*/  @!P5 STG.E.U8 desc[UR14][R24.64+0x8], R45 ;  /* 0x0000082d1800d986 */ /* 0x0009e2000c10110e */
[----:B------:R-:W-:Y:S05]  /*5e80*/  @P3 BRA `(.L_x_51) ;  /* 0x0000000000043947 */ /* 0x000fea0003800000 */
[----:B------:R0:W5:Y:S02]  /*5e90*/  LDG.E.U8 R44, desc[UR14][R32.64+0x9] ;  /* 0x0000090e202c7981 */ /* 0x000164000c1e1100 */
.L_x_51:
[----:B------:R-:W-:Y:S05]  /*5ea0*/  BSYNC B1 ;  /* 0x0000000000017941 */ /* 0x000fea0003800000 */
.L_x_50:
        /* <DEDUP_REMOVED lines=12> */
.L_x_53:
[----:B------:R-:W-:Y:S05]  /*5f70*/  BSYNC B1 ;  /* 0x0000000000017941 */ /* 0x000fea0003800000 */
.L_x_52:
        /* <DEDUP_REMOVED lines=12> */
.L_x_55:
[----:B------:R-:W-:Y:S05]  /*6040*/  BSYNC B1 ;  /* 0x0000000000017941 */ /* 0x000fea0003800000 */
.L_x_54:
        /* <DEDUP_REMOVED lines=12> */
.L_x_57:
[----:B------:R-:W-:Y:S05]  /*6110*/  BSYNC B1 ;  /* 0x0000000000017941 */ /* 0x000fea0003800000 */
.L_x_56:
        /* <DEDUP_REMOVED lines=12> */
.L_x_59:
[----:B------:R-:W-:Y:S05]  /*61e0*/  BSYNC B1 ;  /* 0x0000000000017941 */ /* 0x000fea0003800000 */
.L_x_58:
        /* <DEDUP_REMOVED lines=12> */
.L_x_61:
[----:B------:R-:W-:Y:S05]  /*62b0*/  BSYNC B1 ;  /* 0x0000000000017941 */ /* 0x000fea0003800000 */
.L_x_60:
        /* <DEDUP_REMOVED lines=12> */
.L_x_63:
[----:B------:R-:W-:Y:S05]  /*6380*/  BSYNC B1 ;  /* 0x0000000000017941 */ /* 0x000fea0003800000 */
.L_x_62:
        /* <DEDUP_REMOVED lines=12> */
.L_x_65:
[----:B------:R-:W-:Y:S05]  /*6450*/  BSYNC B1 ;  /* 0x0000000000017941 */ /* 0x000fea0003800000 */
.L_x_64:
        /* <DEDUP_REMOVED lines=12> */
.L_x_67:
[----:B------:R-:W-:Y:S05]  /*6520*/  BSYNC B1 ;  /* 0x0000000000017941 */ /* 0x000fea0003800000 */
.L_x_66:
        /* <DEDUP_REMOVED lines=12> */
.L_x_69:
[----:B------:R-:W-:Y:S05]  /*65f0*/  BSYNC B1 ;  /* 0x0000000000017941 */ /* 0x000fea0003800000 */
.L_x_68:
        /* <DEDUP_REMOVED lines=12> */
.L_x_71:
[----:B------:R-:W-:Y:S05]  /*66c0*/  BSYNC B1 ;  /* 0x0000000000017941 */ /* 0x000fea0003800000 */
.L_x_70:
        /* <DEDUP_REMOVED lines=12> */
.L_x_73:
[----:B------:R-:W-:Y:S05]  /*6790*/  BSYNC B1 ;  /* 0x0000000000017941 */ /* 0x000fea0003800000 */
.L_x_72:
        /* <DEDUP_REMOVED lines=12> */
.L_x_75:
[----:B------:R-:W-:Y:S05]  /*6860*/  BSYNC B1 ;  /* 0x0000000000017941 */ /* 0x000fea0003800000 */
.L_x_74:
        /* <DEDUP_REMOVED lines=12> */
.L_x_77:
[----:B------:R-:W-:Y:S05]  /*6930*/  BSYNC B1 ;  /* 0x0000000000017941 */ /* 0x000fea0003800000 */
.L_x_76:
        /* <DEDUP_REMOVED lines=12> */
.L_x_79:
[----:B------:R-:W-:Y:S05]  /*6a00*/  BSYNC B1 ;  /* 0x0000000000017941 */ /* 0x000fea0003800000 */
.L_x_78:
        /* <DEDUP_REMOVED lines=12> */
.L_x_81:
[----:B------:R-:W-:Y:S05]  /*6ad0*/  BSYNC B1 ;  /* 0x0000000000017941 */ /* 0x000fea0003800000 */
.L_x_80:
        /* <DEDUP_REMOVED lines=12> */
.L_x_83:
[----:B------:R-:W-:Y:S05]  /*6ba0*/  BSYNC B1 ;  /* 0x0000000000017941 */ /* 0x000fea0003800000 */
.L_x_82:
        /* <DEDUP_REMOVED lines=12> */
.L_x_85:
[----:B------:R-:W-:Y:S05]  /*6c70*/  BSYNC B1 ;  /* 0x0000000000017941 */ /* 0x000fea0003800000 */
.L_x_84:
        /* <DEDUP_REMOVED lines=12> */
.L_x_87:
[----:B------:R-:W-:Y:S05]  /*6d40*/  BSYNC B1 ;  /* 0x0000000000017941 */ /* 0x000fea0003800000 */
.L_x_86:
        /* <DEDUP_REMOVED lines=12> */
.L_x_89:
[----:B------:R-:W-:Y:S05]  /*6e10*/  BSYNC B1 ;  /* 0x0000000000017941 */ /* 0x000fea0003800000 */
.L_x_88:
        /* <DEDUP_REMOVED lines=12> */
.L_x_91:
[----:B------:R-:W-:Y:S05]  /*6ee0*/  BSYNC B1 ;  /* 0x0000000000017941 */ /* 0x000fea0003800000 */
.L_x_90:
        /* <DEDUP_REMOVED lines=12> */
.L_x_93:
[----:B------:R-:W-:Y:S05]  /*6fb0*/  BSYNC B1 ;  /* 0x0000000000017941 */ /* 0x000fea0003800000 */
.L_x_92:
        /* <DEDUP_REMOVED lines=12> */
.L_x_95:
[----:B------:R-:W-:Y:S05]  /*7080*/  BSYNC B1 ;  /* 0x0000000000017941 */ /* 0x000fea0003800000 */
.L_x_94:
        /* <DEDUP_REMOVED lines=12> */
.L_x_97:
[----:B------:R-:W-:Y:S05]  /*7150*/  BSYNC B1 ;  /* 0x0000000000017941 */ /* 0x000fea0003800000 */
.L_x_96:
        /* <DEDUP_REMOVED lines=12> */
.L_x_99:
[----:B------:R-:W-:Y:S05]  /*7220*/  BSYNC B1 ;  /* 0x0000000000017941 */ /* 0x000fea0003800000 */
.L_x_98:
        /* <DEDUP_REMOVED lines=12> */
.L_x_101:
[----:B------:R-:W-:Y:S05]  /*72f0*/  BSYNC B1 ;  /* 0x0000000000017941 */ /* 0x000fea0003800000 */
.L_x_100:
        /* <DEDUP_REMOVED lines=12> */
.L_x_103:
[----:B------:R-:W-:Y:S05]  /*73c0*/  BSYNC B1 ;  /* 0x0000000000017941 */ /* 0x000fea0003800000 */
.L_x_102:
        /* <DEDUP_REMOVED lines=12> */
.L_x_105:
[----:B------:R-:W-:Y:S05]  /*7490*/  BSYNC B1 ;  /* 0x0000000000017941 */ /* 0x000fea0003800000 */
.L_x_104:
        /* <DEDUP_REMOVED lines=12> */
.L_x_107:
[----:B------:R-:W-:Y:S05]  /*7560*/  BSYNC B1 ;  /* 0x0000000000017941 */ /* 0x000fea0003800000 */
.L_x_106:
        /* <DEDUP_REMOVED lines=12> */
.L_x_109:
[----:B------:R-:W-:Y:S05]  /*7630*/  BSYNC B1 ;  /* 0x0000000000017941 */ /* 0x000fea0003800000 */
.L_x_108:
        /* <DEDUP_REMOVED lines=12> */
.L_x_111:
[----:B------:R-:W-:Y:S05]  /*7700*/  BSYNC B1 ;  /* 0x0000000000017941 */ /* 0x000fea0003800000 */
.L_x_110:
        /* <DEDUP_REMOVED lines=12> */
.L_x_113:
[----:B------:R-:W-:Y:S05]  /*77d0*/  BSYNC B1 ;  /* 0x0000000000017941 */ /* 0x000fea0003800000 */
.L_x_112:
        /* <DEDUP_REMOVED lines=12> */
.L_x_115:
[----:B------:R-:W-:Y:S05]  /*78a0*/  BSYNC B1 ;  /* 0x0000000000017941 */ /* 0x000fea0003800000 */
.L_x_114:
        /* <DEDUP_REMOVED lines=12> */
.L_x_117:
[----:B------:R-:W-:Y:S05]  /*7970*/  BSYNC B1 ;  /* 0x0000000000017941 */ /* 0x000fea0003800000 */
.L_x_116:
        /* <DEDUP_REMOVED lines=12> */
.L_x_119:
[----:B------:R-:W-:Y:S05]  /*7a40*/  BSYNC B1 ;  /* 0x0000000000017941 */ /* 0x000fea0003800000 */
.L_x_118:
        /* <DEDUP_REMOVED lines=12> */
.L_x_121:
[----:B------:R-:W-:Y:S05]  /*7b10*/  BSYNC B1 ;  /* 0x0000000000017941 */ /* 0x000fea0003800000 */
.L_x_120:
        /* <DEDUP_REMOVED lines=12> */
.L_x_123:
[----:B------:R-:W-:Y:S05]  /*7be0*/  BSYNC B1 ;  /* 0x0000000000017941 */ /* 0x000fea0003800000 */
.L_x_122:
        /* <DEDUP_REMOVED lines=12> */
.L_x_125:
[----:B------:R-:W-:Y:S05]  /*7cb0*/  BSYNC B1 ;  /* 0x0000000000017941 */ /* 0x000fea0003800000 */
.L_x_124:
        /* <DEDUP_REMOVED lines=12> */
.L_x_127:
[----:B------:R-:W-:Y:S05]  /*7d80*/  BSYNC B1 ;  /* 0x0000000000017941 */ /* 0x000fea0003800000 */
.L_x_126:
        /* <DEDUP_REMOVED lines=12> */
.L_x_129:
[----:B------:R-:W-:Y:S05]  /*7e50*/  BSYNC B1 ;  /* 0x0000000000017941 */ /* 0x000fea0003800000 */
.L_x_128:
        /* <DEDUP_REMOVED lines=12> */
.L_x_131:
[----:B------:R-:W-:Y:S05]  /*7f20*/  BSYNC B1 ;  /* 0x0000000000017941 */ /* 0x000fea0003800000 */
.L_x_130:
        /* <DEDUP_REMOVED lines=12> */
.L_x_133:
[----:B------:R-:W-:Y:S05]  /*7ff0*/  BSYNC B1 ;  /* 0x0000000000017941 */ /* 0x000fea0003800000 */
.L_x_132:
        /* <DEDUP_REMOVED lines=12> */
.L_x_135:
[----:B------:R-:W-:Y:S05]  /*80c0*/  BSYNC B1 ;  /* 0x0000000000017941 */ /* 0x000fea0003800000 */
.L_x_134:
        /* <DEDUP_REMOVED lines=12> */
.L_x_137:
[----:B------:R-:W-:Y:S05]  /*8190*/  BSYNC B1 ;  /* 0x0000000000017941 */ /* 0x000fea0003800000 */
.L_x_136:
        /* <DEDUP_REMOVED lines=12> */
.L_x_139:
[----:B------:R-:W-:Y:S05]  /*8260*/  BSYNC B1 ;  /* 0x0000000000017941 */ /* 0x000fea0003800000 */
.L_x_138:
        /* <DEDUP_REMOVED lines=12> */
.L_x_141:
[----:B------:R-:W-:Y:S05]  /*8330*/  BSYNC B1 ;  /* 0x0000000000017941 */ /* 0x000fea0003800000 */
.L_x_140:
        /* <DEDUP_REMOVED lines=12> */
.L_x_143:
[----:B------:R-:W-:Y:S05]  /*8400*/  BSYNC B1 ;  /* 0x0000000000017941 */ /* 0x000fea0003800000 */
.L_x_142:
        /* <DEDUP_REMOVED lines=12> */
.L_x_145:
[----:B------:R-:W-:Y:S05]  /*84d0*/  BSYNC B1 ;  /* 0x0000000000017941 */ /* 0x000fea0003800000 */
.L_x_144:
        /* <DEDUP_REMOVED lines=12> */
.L_x_147:
[----:B------:R-:W-:Y:S05]  /*85a0*/  BSYNC B1 ;  /* 0x0000000000017941 */ /* 0x000fea0003800000 */
.L_x_146:
        /* <DEDUP_REMOVED lines=12> */
.L_x_149:
[----:B------:R-:W-:Y:S05]  /*8670*/  BSYNC B1 ;  /* 0x0000000000017941 */ /* 0x000fea0003800000 */
.L_x_148:
        /* <DEDUP_REMOVED lines=12> */
.L_x_151:
[----:B------:R-:W-:Y:S05]  /*8740*/  BSYNC B1 ;  /* 0x0000000000017941 */ /* 0x000fea0003800000 */
.L_x_150:
        /* <DEDUP_REMOVED lines=12> */
.L_x_153:
[----:B------:R-:W-:Y:S05]  /*8810*/  BSYNC B1 ;  /* 0x0000000000017941 */ /* 0x000fea0003800000 */
.L_x_152:
        /* <DEDUP_REMOVED lines=12> */
.L_x_155:
[----:B------:R-:W-:Y:S05]  /*88e0*/  BSYNC B1 ;  /* 0x0000000000017941 */ /* 0x000fea0003800000 */
.L_x_154:
        /* <DEDUP_REMOVED lines=12> */
.L_x_157:
[----:B------:R-:W-:Y:S05]  /*89b0*/  BSYNC B1 ;  /* 0x0000000000017941 */ /* 0x000fea0003800000 */
.L_x_156:
        /* <DEDUP_REMOVED lines=12> */
.L_x_159:
[----:B------:R-:W-:Y:S05]  /*8a80*/  BSYNC B1 ;  /* 0x0000000000017941 */ /* 0x000fea0003800000 */
.L_x_158:
        /* <DEDUP_REMOVED lines=12> */
.L_x_161:
[----:B------:R-:W-:Y:S05]  /*8b50*/  BSYNC B1 ;  /* 0x0000000000017941 */ /* 0x000fea0003800000 */
.L_x_160:
        /* <DEDUP_REMOVED lines=12> */
.L_x_163:
[----:B------:R-:W-:Y:S05]  /*8c20*/  BSYNC B1 ;  /* 0x0000000000017941 */ /* 0x000fea0003800000 */
.L_x_162:
[----:B-----5:R-:W-:Y:S01]  /*8c30*/  LOP3.LUT R44, R44, 0xff, RZ, 0xc0, !PT ;  /* 0x000000ff2c2c7812 */ /* 0x020fe200078ec0ff */
[----:B------:R-:W-:Y:S01]  /*8c40*/  BSSY B1, `(.L_x_164) ;  /* 0x000000b000017945 */ /* 0x000fe20003800000 */
[----:B------:R-:W-:Y:S02]  /*8c50*/  ISETP.LT.OR P3, PT, R41, 0x79, !P2 ;  /* 0x000000792900780c */ /* 0x000fe40005761670 */
[----:B------:R-:W-:Y:S02]  /*8c60*/  F2FP.F16.E4M3.UNPACK_B R44, R44 ;  /* 0x0000002cff2c723e */ /* 0x000fe400020006ff */
[----:B0-2---:R-:W-:-:S03]  /*8c70*/  PRMT R32, RZ, 0x7610, R32 ;  /* 0x00007610ff207816 */ /* 0x005fc60000000020 */
[----:B------:R-:W-:-:S05]  /*8c80*/  HADD2.F32 R44, -RZ, R44.H0_H0 ;  /* 0x2000002cff2c7230 */ /* 0x000fca0000004100 */
[----:B------:R-:W-:-:S04]  /*8c90*/  FMUL R44, R44, UR21 ;  /* 0x000000152c2c7c20 */ /* 0x000fc80008400000 */
[----:B------:R-:W-:-:S05]  /*8ca0*/  FFMA R44, R165, UR20, R44 ;  /* 0x00000014a52c7c23 */ /* 0x000fca000800002c */
[----:B------:R-:W-:-:S05]  /*8cb0*/  F2FP.SATFINITE.E4M3.F32.PACK_AB_MERGE_C R33, RZ, R44, RZ ;  /* 0x0000002cff21723e */ /* 0x000fca00048070ff */
[----:B------:R0:W-:Y:S01]  /*8cc0*/  @!P1 STG.E.U8 desc[UR14][R24.64+0x79], R33 ;  /* 0x0000792118009986 */ /* 0x0001e2000c10110e */
[----:B------:R-:W-:Y:S05]  /*8cd0*/  @P3 BRA `(.L_x_165) ;  /* 0x0000000000043947 */ /* 0x000fea0003800000 */
[----:B------:R2:W5:Y:S02]  /*8ce0*/  LDG.E.U8 R32, desc[UR14][R34.64+0x78] ;  /* 0x0000780e22207981 */ /* 0x000564000c1e1100 */
.L_x_165:
[----:B------:R-:W-:Y:S05]  /*8cf0*/  BSYNC B1 ;  /* 0x0000000000017941 */ /* 0x000fea0003800000 */
.L_x_164:
[----:B-----5:R-:W-:Y:S01]  /*8d00*/  LOP3.LUT R32, R32, 0xff, RZ, 0xc0, !PT ;  /* 0x000000ff20207812 */ /* 0x020fe200078ec0ff */
[----:B------:R-:W-:Y:S01]  /*8d10*/  BSSY B1, `(.L_x_166) ;  /* 0x000000b000017945 */ /* 0x000fe20003800000 */
[----:B------:R-:W-:Y:S02]  /*8d20*/  ISETP.LT.OR P2, PT, R41, 0x7a, !P2 ;  /* 0x0000007a2900780c */ /* 0x000fe40005741670 */
[----:B------:R-:W-:Y:S02]  /*8d30*/  F2FP.F16.E4M3.UNPACK_B R32, R32 ;  /* 0x00000020ff20723e */ /* 0x000fe400020006ff */
[----:B01--4-:R-:W-:-:S03]  /*8d40*/  PRMT R24, RZ, 0x7610, R24 ;  /* 0x00007610ff187816 */ /* 0x013fc60000000018 */
[----:B------:R-:W-:-:S05]  /*8d50*/  HADD2.F32 R32, -RZ, R32.H0_H0 ;  /* 0x20000020ff207230 */ /* 0x000fca0000004100 */
[----:B------:R-:W-:-:S04]  /*8d60*/  FMUL R25, R32, UR21 ;  /* 0x0000001520197c20 */ /* 0x000fc80008400000 */
[----:B------:R-:W-:-:S05]  /*8d70*/  FFMA R25, R164, UR20, R25 ;  /* 0x00000014a4197c23 */ /* 0x000fca0008000019 */
[----:B------:R-:W-:-:S05]  /*8d80*/  F2FP.SATFINITE.E4M3.F32.PACK_AB_MERGE_C R25, RZ, R25, RZ ;  /* 0x00000019ff19723e */ /* 0x000fca00048070ff */
[----:B------:R0:W-:Y:S01]  /*8d90*/  @!P3 STG.E.U8 desc[UR14][R26.64+0x78], R25 ;  /* 0x000078191a00b986 */ /* 0x0001e2000c10110e */
[----:B------:R-:W-:Y:S05]  /*8da0*/  @P2 BRA `(.L_x_167) ;  /* 0x0000000000042947 */ /* 0x000fea0003800000 */
[----:B------:R1:W5:Y:S02]  /*8db0*/  LDG.E.U8 R24, desc[UR14][R34.64+0x79] ;  /* 0x0000790e22187981 */ /* 0x000364000c1e1100 */
.L_x_167:
[----:B------:R-:W-:Y:S05]  /*8dc0*/  BSYNC B1 ;  /* 0x0000000000017941 */ /* 0x000fea0003800000 */
.L_x_166:
[----:B-----5:R-:W-:Y:S01]  /*8dd0*/  LOP3.LUT R24, R24, 0xff, RZ, 0xc0, !PT ;  /* 0x000000ff18187812 */ /* 0x020fe200078ec0ff */
[----:B------:R-:W-:Y:S01]  /*8de0*/  BSSY B1, `(.L_x_168) ;  /* 0x0000013000017945 */ /* 0x000fe20003800000 */
[----:B------:R-:W-:Y:S02]  /*8df0*/  IADD3 R33, P1, R43, 0x80, RZ ;  /* 0x000000802b217810 */ /* 0x000fe40007f3e0ff */
[----:B------:R-:W-:-:S03]  /*8e00*/  F2FP.F16.E4M3.UNPACK_B R24, R24 ;  /* 0x00000018ff18723e */ /* 0x000fc600020006ff */
[----:B0-----:R-:W-:Y:S01]  /*8e10*/  IMAD.X R25, RZ, RZ, R39, P1 ;  /* 0x000000ffff197224 */ /* 0x001fe200008e0627 */
[----:B------:R-:W-:Y:S01]  /*8e20*/  ISETP.GE.AND P1, PT, R42, 0x81, PT ;  /* 0x000000812a00780c */ /* 0x000fe20003f26270 */
[----:B------:R-:W-:Y:S02]  /*8e30*/  HADD2.F32 R24, -RZ, R24.H0_H0 ;  /* 0x20000018ff187230 */ /* 0x000fe40000004100 */
[----:B-123--:R-:W-:Y:S01]  /*8e40*/  IMAD R34, R25, UR6, RZ ;  /* 0x0000000619227c24 */ /* 0x00efe2000f8e02ff */
        /* <DEDUP_REMOVED lines=12> */
.L_x_169:
[----:B------:R-:W-:Y:S05]  /*8f10*/  BSYNC B1 ;  /* 0x0000000000017941 */ /* 0x000fea0003800000 */
.L_x_168:
[----:B-----5:R-:W-:Y:S01]  /*8f20*/  LOP3.LUT R32, R32, 0xff, RZ, 0xc0, !PT ;  /* 0x000000ff20207812 */ /* 0x020fe200078ec0ff */
[----:B------:R-:W-:Y:S01]  /*8f30*/  BSSY B1, `(.L_x_170) ;  /* 0x000000b000017945 */ /* 0x000fe20003800000 */
[----:B------:R-:W-:Y:S02]  /*8f40*/  ISETP.LT.OR P3, PT, R41, 0x2, !P1 ;  /* 0x000000022900780c */ /* 0x000fe40004f61670 */
[----:B------:R-:W-:Y:S02]  /*8f50*/  F2FP.F16.E4M3.UNPACK_B R32, R32 ;  /* 0x00000020ff20723e */ /* 0x000fe400020006ff */
[----:B0-----:R-:W-:-:S03]  /*8f60*/  PRMT R26, RZ, 0x7610, R26 ;  /* 0x00007610ff1a7816 */ /* 0x001fc6000000001a */
[----:B------:R-:W-:-:S05]  /*8f70*/  HADD2.F32 R32, -RZ, R32.H0_H0 ;  /* 0x20000020ff207230 */ /* 0x000fca0000004100 */
[----:B------:R-:W-:-:S04]  /*8f80*/  FMUL R27, R32, UR21 ;  /* 0x00000015201b7c20 */ /* 0x000fc80008400000 */
[----:B------:R-:W-:-:S05]  /*8f90*/  FFMA R27, R162, UR20, R27 ;  /* 0x00000014a21b7c23 */ /* 0x000fca000800001b */
[----:B------:R-:W-:-:S05]  /*8fa0*/  F2FP.SATFINITE.E4M3.F32.PACK_AB_MERGE_C R27, RZ, R27, RZ ;  /* 0x0000001bff1b723e */ /* 0x000fca00048070ff */
[----:B------:R0:W-:Y:S01]  /*8fb0*/  @!P5 STG.E.U8 desc[UR14][R30.64], R27 ;  /* 0x0000001b1e00d986 */ /* 0x0001e2000c10110e */
[----:B------:R-:W-:Y:S05]  /*8fc0*/  @P3 BRA `(.L_x_171) ;  /* 0x0000000000043947 */ /* 0x000fea0003800000 */
[----:B------:R2:W5:Y:S02]  /*8fd0*/  LDG.E.U8 R26, desc[UR14][R24.64+0x1] ;  /* 0x0000010e181a7981 */ /* 0x000564000c1e1100 */
.L_x_171:
[----:B------:R-:W-:Y:S05]  /*8fe0*/  BSYNC B1 ;  /* 0x0000000000017941 */ /* 0x000fea0003800000 */
.L_x_170:
[----:B-----5:R-:W-:Y:S01]  /*8ff0*/  LOP3.LUT R26, R26, 0xff, RZ, 0xc0, !PT ;  /* 0x000000ff1a1a7812 */ /* 0x020fe200078ec0ff */
[----:B------:R-:W-:Y:S01]  /*9000*/  BSSY B1, `(.L_x_172) ;  /* 0x0000013000017945 */ /* 0x000fe20003800000 */
[----:B------:R-:W-:Y:S02]  /*9010*/  IADD3 R43, P2, R43, 0x88, RZ ;  /* 0x000000882b2b7810 */ /* 0x000fe40007f5e0ff */
[----:B------:R-:W-:Y:S02]  /*9020*/  F2FP.F16.E4M3.UNPACK_B R26, R26 ;  /* 0x0000001aff1a723e */ /* 0x000fe400020006ff */
[----:B------:R-:W-:Y:S01]  /*9030*/  PRMT R32, RZ, 0x7610, R32 ;  /* 0x00007610ff207816 */ /* 0x000fe20000000020 */
[----:B------:R-:W-:Y:S01]  /*9040*/  IMAD.X R38, RZ, RZ, R39, P2 ;  /* 0x000000ffff267224 */ /* 0x000fe200010e0627 */
[----:B------:R-:W-:Y:S01]  /*9050*/  ISETP.GE.AND P2, PT, R42, 0x89, PT ;  /* 0x000000892a00780c */ /* 0x000fe20003f46270 */
[----:B------:R-:W-:Y:S02]  /*9060*/  HADD2.F32 R26, -RZ, R26.H0_H0 ;  /* 0x2000001aff1a7230 */ /* 0x000fe40000004100 */
[----:B------:R-:W-:Y:S01]  /*9070*/  IMAD R38, R38, UR6, RZ ;  /* 0x0000000626267c24 */ /* 0x000fe2000f8e02ff */
[----:B------:R-:W-:Y:S01]  /*9080*/  ISETP.LT.OR P5, PT, R41, 0x1, !P2 ;  /* 0x000000012900780c */ /* 0x000fe200057a1670 */
[----:B------:R-:W-:-:S04]  /*9090*/  IMAD.WIDE.U32 R36, R43, UR6, R36 ;  /* 0x000000062b247c25 */ /* 0x000fc8000f8e0024 */
[----:B------:R-:W-:Y:S01]  /*90a0*/  FMUL R26, R26, UR21 ;  /* 0x000000151a1a7c20 */ /* 0x000fe20008400000 */
[----:B------:R-:W-:-:S03]  /*90b0*/  IMAD R43, R43, UR7, R38 ;  /* 0x000000072b2b7c24 */ /* 0x000fc6000f8e0226 */
[----:B------:R-:W-:Y:S01]  /*90c0*/  FFMA R161, R161, UR20, R26 ;  /* 0x00000014a1a17c23 */ /* 0x000fe2000800001a */
[----:B------:R-:W-:-:S04]  /*90d0*/  IADD3 R26, P6, R36, UR10, RZ ;  /* 0x0000000a241a7c10 */ /* 0x000fc8000ffde0ff */
[----:B------:R-:W-:Y:S02]  /*90e0*/  F2FP.SATFINITE.E4M3.F32.PACK_AB_MERGE_C R161, RZ, R161, RZ ;  /* 0x000000a1ffa1723e */ /* 0x000fe400048070ff */
[----:B0-----:R-:W-:-:S03]  /*90f0*/  IADD3.X R27, R37, UR11, R43, P6, !PT ;  /* 0x0000000b251b7c10 */ /* 0x001fc6000b7fe42b */
[----:B------:R0:W-:Y:S01]  /*9100*/  @!P3 STG.E.U8 desc[UR14][R30.64+0x1], R161 ;  /* 0x000001a11e00b986 */ /* 0x0001e2000c10110e */
[----:B------:R-:W-:Y:S05]  /*9110*/  @P5 BRA `(.L_x_173) ;  /* 0x0000000000045947 */ /* 0x000fea0003800000 */
[----:B------:R3:W5:Y:S02]  /*9120*/  LDG.E.U8 R32, desc[UR14][R26.64] ;  /* 0x0000000e1a207981 */ /* 0x000764000c1e1100 */
.L_x_173:
[----:B------:R-:W-:Y:S05]  /*9130*/  BSYNC B1 ;  /* 0x0000000000017941 */ /* 0x000fea0003800000 */
.L_x_172:
        /* <DEDUP_REMOVED lines=12> */
.L_x_175:
[----:B------:R-:W-:Y:S05]  /*9200*/  BSYNC B1 ;  /* 0x0000000000017941 */ /* 0x000fea0003800000 */
.L_x_174:
        /* <DEDUP_REMOVED lines=12> */
.L_x_177:
[----:B------:R-:W-:Y:S05]  /*92d0*/  BSYNC B1 ;  /* 0x0000000000017941 */ /* 0x000fea0003800000 */
.L_x_176:
        /* <DEDUP_REMOVED lines=12> */
.L_x_179:
[----:B------:R-:W-:Y:S05]  /*93a0*/  BSYNC B1 ;  /* 0x0000000000017941 */ /* 0x000fea0003800000 */
.L_x_178:
        /* <DEDUP_REMOVED lines=12> */
.L_x_181:
[----:B------:R-:W-:Y:S05]  /*9470*/  BSYNC B1 ;  /* 0x0000000000017941 */ /* 0x000fea0003800000 */
.L_x_180:
        /* <DEDUP_REMOVED lines=12> */
.L_x_183:
[----:B------:R-:W-:Y:S05]  /*9540*/  BSYNC B1 ;  /* 0x0000000000017941 */ /* 0x000fea0003800000 */
.L_x_182:
        /* <DEDUP_REMOVED lines=12> */
.L_x_185:
[----:B------:R-:W-:Y:S05]  /*9610*/  BSYNC B1 ;  /* 0x0000000000017941 */ /* 0x000fea0003800000 */
.L_x_184:
        /* <DEDUP_REMOVED lines=12> */
.L_x_187:
[----:B------:R-:W-:Y:S05]  /*96e0*/  BSYNC B1 ;  /* 0x0000000000017941 */ /* 0x000fea0003800000 */
.L_x_186:
        /* <DEDUP_REMOVED lines=12> */
.L_x_189:
[----:B------:R-:W-:Y:S05]  /*97b0*/  BSYNC B1 ;  /* 0x0000000000017941 */ /* 0x000fea0003800000 */
.L_x_188:
        /* <DEDUP_REMOVED lines=12> */
.L_x_191:
[----:B------:R-:W-:Y:S05]  /*9880*/  BSYNC B1 ;  /* 0x0000000000017941 */ /* 0x000fea0003800000 */
.L_x_190:
[----:B-----5:R-:W-:Y:S01]  /*9890*/  LOP3.LUT R32, R32, 0xff, RZ, 0xc0, !PT ;  /* 0x000000ff20207812 */ /* 0x020fe200078ec0ff */
[----:B------:R-:W-:Y:S01]  /*98a0*/  BSSY B1, `(.L_x_192) ;  /* 0x000000b000017945 */ /* 0x000fe20003800000 */
[----:B------:R-:W-:Y:S02]  /*98b0*/  ISETP.LT.OR P5, PT, R41, 0x19, !P1 ;  /* 0x000000192900780c */ /* 0x000fe40004fa1670 */
[----:B------:R-:W-:-:S05]  /*98c0*/  F2FP.F16.E4M3.UNPACK_B R32, R32 ;  /* 0x00000020ff20723e */ /* 0x000fca00020006ff */
[----:B------:R-:W-:-:S05]  /*98d0*/  HADD2.F32 R32, -RZ, R32.H0_H0 ;  /* 0x20000020ff207230 */ /* 0x000fca0000004100 */
[----:B------:R-:W-:-:S04]  /*98e0*/  FMUL R32, R32, UR21 ;  /* 0x0000001520207c20 */ /* 0x000fc80008400000 */
[----:B------:R-:W-:Y:S01]  /*98f0*/  FFMA R32, R23, UR20, R32 ;  /* 0x0000001417207c23 */ /* 0x000fe20008000020 */
[----:B------:R-:W-:-:S04]  /*9900*/  PRMT R23, RZ, 0x7610, R23 ;  /* 0x00007610ff177816 */ /* 0x000fc80000000017 */
[----:B----4-:R-:W-:-:S05]  /*9910*/  F2FP.SATFINITE.E4M3.F32.PACK_AB_MERGE_C R33, RZ, R32, RZ ;  /* 0x00000020ff21723e */ /* 0x010fca00048070ff */
[----:B------:R4:W-:Y:S01]  /*9920*/  @!P3 STG.E.U8 desc[UR14][R28.64+0x11], R33 ;  /* 0x000011211c00b986 */ /* 0x0009e2000c10110e */
[----:B------:R-:W-:Y:S05]  /*9930*/  @P5 BRA `(.L_x_193) ;  /* 0x0000000000045947 */ /* 0x000fea0003800000 */
[----:B------:R0:W5:Y:S02]  /*9940*/  LDG.E.U8 R23, desc[UR14][R24.64+0x18] ;  /* 0x0000180e18177981 */ /* 0x000164000c1e1100 */
.L_x_193:
[----:B------:R-:W-:Y:S05]  /*9950*/  BSYNC B1 ;  /* 0x0000000000017941 */ /* 0x000fea0003800000 */
.L_x_192:
        /* <DEDUP_REMOVED lines=8> */
[----:B------:R-:W-:-:S05]  /*99e0*/  F2FP.SATFINITE.E4M3.F32.PACK_AB_MERGE_C R23, RZ, R23, RZ ;  /* 0x00000017ff17723e */ /* 0x000fca00048070ff */
[----:B------:R0:W-:Y:S01]  /*99f0*/  @!P5 STG.E.U8 desc[UR14][R30.64+0x18], R23 ;  /* 0x000018171e00d986 */ /* 0x0001e2000c10110e */
[----:B------:R-:W-:Y:S05]  /*9a00*/  @P3 BRA `(.L_x_195) ;  /* 0x0000000000043947 */ /* 0x000fea0003800000 */
[----:B------:R0:W5:Y:S02]  /*9a10*/  LDG.E.U8 R22, desc[UR14][R24.64+0x19] ;  /* 0x0000190e18167981 */ /* 0x000164000c1e1100 */
.L_x_195:
[----:B------:R-:W-:Y:S05]  /*9a20*/  BSYNC B1 ;  /* 0x0000000000017941 */ /* 0x000fea0003800000 */
.L_x_194:
        /* <DEDUP_REMOVED lines=8> */
[----:B0-----:R-:W-:-:S05]  /*9ab0*/  F2FP.SATFINITE.E4M3.F32.PACK_AB_MERGE_C R23, RZ, R22, RZ ;  /* 0x00000016ff17723e */ /* 0x001fca00048070ff */
[----:B------:R0:W-:Y:S01]  /*9ac0*/  @!P3 STG.E.U8 desc[UR14][R30.64+0x19], R23 ;  /* 0x000019171e00b986 */ /* 0x0001e2000c10110e */
[----:B------:R-:W-:Y:S05]  /*9ad0*/  @P5 BRA `(.L_x_197) ;  /* 0x0000000000045947 */ /* 0x000fea0003800000 */
[----:B------:R0:W5:Y:S02]  /*9ae0*/  LDG.E.U8 R21, desc[UR14][R26.64+0x18] ;  /* 0x0000180e1a157981 */ /* 0x000164000c1e1100 */
.L_x_197:
[----:B------:R-:W-:Y:S05]  /*9af0*/  BSYNC B1 ;  /* 0x0000000000017941 */ /* 0x000fea0003800000 */
.L_x_196:
        /* <DEDUP_REMOVED lines=12> */
.L_x_199:
[----:B------:R-:W-:Y:S05]  /*9bc0*/  BSYNC B1 ;  /* 0x0000000000017941 */ /* 0x000fea0003800000 */
.L_x_198:
        /* <DEDUP_REMOVED lines=12> */
.L_x_201:
[----:B------:R-:W-:Y:S05]  /*9c90*/  BSYNC B1 ;  /* 0x0000000000017941 */ /* 0x000fea0003800000 */
.L_x_200:
        /* <DEDUP_REMOVED lines=12> */
.L_x_203:
[----:B------:R-:W-:Y:S05]  /*9d60*/  BSYNC B1 ;  /* 0x0000000000017941 */ /* 0x000fea0003800000 */
.L_x_202:
        /* <DEDUP_REMOVED lines=12> */
.L_x_205:
[----:B------:R-:W-:Y:S05]  /*9e30*/  BSYNC B1 ;  /* 0x0000000000017941 */ /* 0x000fea0003800000 */
.L_x_204:
        /* <DEDUP_REMOVED lines=12> */
.L_x_207:
[----:B------:R-:W-:Y:S05]  /*9f00*/  BSYNC B1 ;  /* 0x0000000000017941 */ /* 0x000fea0003800000 */
.L_x_206:
        /* <DEDUP_REMOVED lines=12> */
.L_x_209:
[----:B------:R-:W-:Y:S05]  /*9fd0*/  BSYNC B1 ;  /* 0x0000000000017941 */ /* 0x000fea0003800000 */
.L_x_208:
        /* <DEDUP_REMOVED lines=12> */
.L_x_211:
[----:B------:R-:W-:Y:S05]  /*a0a0*/  BSYNC B1 ;  /* 0x0000000000017941 */ /* 0x000fea0003800000 */
.L_x_210:
        /* <DEDUP_REMOVED lines=12> */
.L_x_213:
[----:B------:R-:W-:Y:S05]  /*a170*/  BSYNC B1 ;  /* 0x0000000000017941 */ /* 0x000fea0003800000 */
.L_x_212:
        /* <DEDUP_REMOVED lines=12> */
.L_x_215:
[----:B------:R-:W-:Y:S05]  /*a240*/  BSYNC B1 ;  /* 0x0000000000017941 */ /* 0x000fea0003800000 */
.L_x_214:
        /* <DEDUP_REMOVED lines=12> */
.L_x_217:
[----:B------:R-:W-:Y:S05]  /*a310*/  BSYNC B1 ;  /* 0x0000000000017941 */ /* 0x000fea0003800000 */
.L_x_216:
        /* <DEDUP_REMOVED lines=12> */
.L_x_219:
[----:B------:R-:W-:Y:S05]  /*a3e0*/  BSYNC B1 ;  /* 0x0000000000017941 */ /* 0x000fea0003800000 */
.L_x_218:
        /* <DEDUP_REMOVED lines=12> */
.L_x_221:
[----:B------:R-:W-:Y:S05]  /*a4b0*/  BSYNC B1 ;  /* 0x0000000000017941 */ /* 0x000fea0003800000 */
.L_x_220:
        /* <DEDUP_REMOVED lines=12> */
.L_x_223:
[----:B------:R-:W-:Y:S05]  /*a580*/  BSYNC B1 ;  /* 0x0000000000017941 */ /* 0x000fea0003800000 */
.L_x_222:
        /* <DEDUP_REMOVED lines=12> */
.L_x_225:
[----:B------:R-:W-:Y:S05]  /*a650*/  BSYNC B1 ;  /* 0x0000000000017941 */ /* 0x000fea0003800000 */
.L_x_224:
        /* <DEDUP_REMOVED lines=12> */
.L_x_227:
[----:B------:R-:W-:Y:S05]  /*a720*/  BSYNC B1 ;  /* 0x0000000000017941 */ /* 0x000fea0003800000 */
.L_x_226:
        /* <DEDUP_REMOVED lines=12> */
.L_x_229:
[----:B------:R-:W-:Y:S05]  /*a7f0*/  BSYNC B1 ;  /* 0x0000000000017941 */ /* 0x000fea0003800000 */
.L_x_228:
        /* <DEDUP_REMOVED lines=12> */
.L_x_231:
[----:B------:R-:W-:Y:S05]  /*a8c0*/  BSYNC B1 ;  /* 0x0000000000017941 */ /* 0x000fea0003800000 */
.L_x_230:
        /* <DEDUP_REMOVED lines=12> */
.L_x_233:
[----:B------:R-:W-:Y:S05]  /*a990*/  BSYNC B1 ;  /* 0x0000000000017941 */ /* 0x000fea0003800000 */
.L_x_232:
        /* <DEDUP_REMOVED lines=12> */
.L_x_235:
[----:B------:R-:W-:Y:S05]  /*aa60*/  BSYNC B1 ;  /* 0x0000000000017941 */ /* 0x000fea0003800000 */
.L_x_234:
[----:B-----5:R-:W-:Y:S01]  /*aa70*/  LOP3.LUT R2, R2, 0xff, RZ, 0xc0, !PT ;  /* 0x000000ff02027812 */ /* 0x020fe200078ec0ff */
[----:B------:R-:W-:Y:S01]  /*aa80*/  BSSY B1, `(.L_x_236) ;  /* 0x000000b000017945 */ /* 0x000fe20003800000 */
[----:B------:R-:W-:Y:S02]  /*aa90*/  ISETP.LT.OR P5, PT, R41, 0x41, !P2 ;  /* 0x000000412900780c */ /* 0x000fe400057a1670 */
[----:B------:R-:W-:-:S05]  /*aaa0*/  F2FP.F16.E4M3.UNPACK_B R2, R2 ;  /* 0x00000002ff02723e */ /* 0x000fca00020006ff */
[----:B------:R-:W-:-:S05]  /*aab0*/  HADD2.F32 R2, -RZ, R2.H0_H0 ;  /* 0x20000002ff027230 */ /* 0x000fca0000004100 */
[----:B0-----:R-:W-:-:S04]  /*aac0*/  FMUL R3, R2, UR21 ;  /* 0x0000001502037c20 */ /* 0x001fc80008400000 */
[----:B------:R-:W-:Y:S01]  /*aad0*/  FFMA R3, R0, UR20, R3 ;  /* 0x0000001400037c23 */ /* 0x000fe20008000003 */
[----:B------:R-:W-:-:S04]  /*aae0*/  PRMT R0, RZ, 0x7610, R0 ;  /* 0x00007610ff007816 */ /* 0x000fc80000000000 */
[----:B------:R-:W-:-:S05]  /*aaf0*/  F2FP.SATFINITE.E4M3.F32.PACK_AB_MERGE_C R3, RZ, R3, RZ ;  /* 0x00000003ff03723e */ /* 0x000fca00048070ff */
[----:B------:R0:W-:Y:S01]  /*ab00*/  @!P3 STG.E.U8 desc[UR14][R30.64+0x41], R3 ;  /* 0x000041031e00b986 */ /* 0x0001e2000c10110e */
[----:B------:R-:W-:Y:S05]  /*ab10*/  @P5 BRA `(.L_x_237) ;  /* 0x0000000000045947 */ /* 0x000fea0003800000 */
[----:B------:R0:W5:Y:S02]  /*ab20*/  LDG.E.U8 R0, desc[UR14][R26.64+0x40] ;  /* 0x0000400e1a007981 */ /* 0x000164000c1e1100 */
.L_x_237:
[----:B------:R-:W-:Y:S05]  /*ab30*/  BSYNC B1 ;  /* 0x0000000000017941 */ /* 0x000fea0003800000 */
.L_x_236:
[----:B------:R-:W2:Y:S01]  /*ab40*/  LDL.LU R2, [R1] ;  /* 0x0000000001027983 */ /* 0x000ea20000300800 */
[----:B-----5:R-:W-:Y:S01]  /*ab50*/  LOP3.LUT R0, R0, 0xff, RZ, 0xc0, !PT ;  /* 0x000000ff00007812 */ /* 0x020fe200078ec0ff */
[----:B------:R-:W-:Y:S01]  /*ab60*/  BSSY B1, `(.L_x_238) ;  /* 0x000000b000017945 */ /* 0x000fe20003800000 */
[----:B------:R-:W-:Y:S02]  /*ab70*/  ISETP.LT.OR P3, PT, R41, 0x42, !P2 ;  /* 0x000000422900780c */ /* 0x000fe40005761670 */
[----:B------:R-:W-:-:S05]  /*ab80*/  F2FP.F16.E4M3.UNPACK_B R0, R0 ;  /* 0x00000000ff00723e */ /* 0x000fca00020006ff */
[----:B------:R-:W-:-:S05]  /*ab90*/  HADD2.F32 R0, -RZ, R0.H0_H0 ;  /* 0x20000000ff007230 */ /* 0x000fca0000004100 */
[----:B------:R-:W-:-:S04]  /*aba0*/  FMUL R0, R0, UR21 ;  /* 0x0000001500007c20 */ /* 0x000fc80008400000 */
[----:B--2---:R-:W-:-:S05]  /*abb0*/  FFMA R0, R2, UR20, R0 ;  /* 0x0000001402007c23 */ /* 0x004fca0008000000 */
[----:B0-----:R-:W-:Y:S02]  /*abc0*/  F2FP.SATFINITE.E4M3.F32.PACK_AB_MERGE_C R3, RZ, R0, RZ ;  /* 0x00000000ff03723e */ /* 0x001fe400048070ff */
[----:B------:R-:W-:-:S03]  /*abd0*/  PRMT R0, RZ, 0x7610, R0 ;  /* 0x00007610ff007816 */ /* 0x000fc60000000000 */
[----:B------:R0:W-:Y:S01]  /*abe0*/  @!P5 STG.E.U8 desc[UR14][R28.64+0x40], R3 ;  /* 0x000040031c00d986 */ /* 0x0001e2000c10110e */
[----:B------:R-:W-:Y:S05]  /*abf0*/  @P3 BRA `(.L_x_239) ;  /* 0x0000000000043947 */ /* 0x000fea0003800000 */
[----:B------:R2:W5:Y:S02]  /*ac00*/  LDG.E.U8 R0, desc[UR14][R26.64+0x41] ;  /* 0x0000410e1a007981 */ /* 0x000564000c1e1100 */
.L_x_239:
[----:B------:R-:W-:Y:S05]  /*ac10*/  BSYNC B1 ;  /* 0x0000000000017941 */ /* 0x000fea0003800000 */
.L_x_238:
[----:B------:R-:W3:Y:S01]  /*ac20*/  LDL.LU R2, [R1+0x4] ;  /* 0x0000040001027983 */ /* 0x000ee20000300800 */
[----:B-----5:R-:W-:Y:S01]  /*ac30*/  LOP3.LUT R0, R0, 0xff, RZ, 0xc0, !PT ;  /* 0x000000ff00007812 */ /* 0x020fe200078ec0ff */
[----:B------:R-:W-:Y:S01]  /*ac40*/  BSSY B1, `(.L_x_240) ;  /* 0x000000b000017945 */ /* 0x000fe20003800000 */
[----:B------:R-:W-:Y:S02]  /*ac50*/  ISETP.LT.OR P5, PT, R41, 0x49, !P1 ;  /* 0x000000492900780c */ /* 0x000fe40004fa1670 */
[----:B------:R-:W-:-:S05]  /*ac60*/  F2FP.F16.E4M3.UNPACK_B R0, R0 ;  /* 0x00000000ff00723e */ /* 0x000fca00020006ff */
[----:B------:R-:W-:-:S05]  /*ac70*/  HADD2.F32 R0, -RZ, R0.H0_H0 ;  /* 0x20000000ff007230 */ /* 0x000fca0000004100 */
[----:B------:R-:W-:-:S04]  /*ac80*/  FMUL R0, R0, UR21 ;  /* 0x0000001500007c20 */ /* 0x000fc80008400000 */
[----:B---3--:R-:W-:-:S05]  /*ac90*/  FFMA R0, R2, UR20, R0 ;  /* 0x0000001402007c23 */ /* 0x008fca0008000000 */
[----:B0-----:R-:W-:Y:S02]  /*aca0*/  F2FP.SATFINITE.E4M3.F32.PACK_AB_MERGE_C R3, RZ, R0, RZ ;  /* 0x00000000ff03723e */ /* 0x001fe400048070ff */
[----:B------:R-:W-:-:S03]  /*acb0*/  PRMT R0, RZ, 0x7610, R0 ;  /* 0x00007610ff007816 */ /* 0x000fc60000000000 */
[----:B------:R0:W-:Y:S01]  /*acc0*/  @!P3 STG.E.U8 desc[UR14][R28.64+0x41], R3 ;  /* 0x000041031c00b986 */ /* 0x0001e2000c10110e */
[----:B------:R-:W-:Y:S05]  /*acd0*/  @P5 BRA `(.L_x_241) ;  /* 0x0000000000045947 */ /* 0x000fea0003800000 */
[----:B------:R3:W5:Y:S02]  /*ace0*/  LDG.E.U8 R0, desc[UR14][R24.64+0x48] ;  /* 0x0000480e18007981 */ /* 0x000764000c1e1100 */
.L_x_241:
[----:B------:R-:W-:Y:S05]  /*acf0*/  BSYNC B1 ;  /* 0x0000000000017941 */ /* 0x000fea0003800000 */
.L_x_240:
[----:B------:R-:W2:Y:S01]  /*ad00*/  LDL.LU R2, [R1+0x8] ;  /* 0x0000080001027983 */ /* 0x000ea20000300800 */
        /* <DEDUP_REMOVED lines=12> */
.L_x_243:
[----:B------:R-:W-:Y:S05]  /*add0*/  BSYNC B1 ;  /* 0x0000000000017941 */ /* 0x000fea0003800000 */
.L_x_242:
        /* <DEDUP_REMOVED lines=13> */
.L_x_245:
[----:B------:R-:W-:Y:S05]  /*aeb0*/  BSYNC B1 ;  /* 0x0000000000017941 */ /* 0x000fea0003800000 */
.L_x_244:
        /* <DEDUP_REMOVED lines=13> */
.L_x_247:
[----:B------:R-:W-:Y:S05]  /*af90*/  BSYNC B1 ;  /* 0x0000000000017941 */ /* 0x000fea0003800000 */
.L_x_246:
        /* <DEDUP_REMOVED lines=13> */
.L_x_249:
[----:B------:R-:W-:Y:S05]  /*b070*/  BSYNC B1 ;  /* 0x0000000000017941 */ /* 0x000fea0003800000 */
.L_x_248:
        /* <DEDUP_REMOVED lines=13> */
.L_x_251:
[----:B------:R-:W-:Y:S05]  /*b150*/  BSYNC B1 ;  /* 0x0000000000017941 */ /* 0x000fea0003800000 */
.L_x_250:
        /* <DEDUP_REMOVED lines=13> */
.L_x_253:
[----:B------:R-:W-:Y:S05]  /*b230*/  BSYNC B1 ;  /* 0x0000000000017941 */ /* 0x000fea0003800000 */
.L_x_252:
        /* <DEDUP_REMOVED lines=13> */
.L_x_255:
[----:B------:R-:W-:Y:S05]  /*b310*/  BSYNC B1 ;  /* 0x0000000000017941 */ /* 0x000fea0003800000 */
.L_x_254:
        /* <DEDUP_REMOVED lines=13> */
.L_x_257:
[----:B------:R-:W-:Y:S05]  /*b3f0*/  BSYNC B1 ;  /* 0x0000000000017941 */ /* 0x000fea0003800000 */
.L_x_256:
        /* <DEDUP_REMOVED lines=13> */
.L_x_259:
[----:B------:R-:W-:Y:S05]  /*b4d0*/  BSYNC B1 ;  /* 0x0000000000017941 */ /* 0x000fea0003800000 */
.L_x_258:
        /* <DEDUP_REMOVED lines=13> */
.L_x_261:
[----:B------:R-:W-:Y:S05]  /*b5b0*/  BSYNC B1 ;  /* 0x0000000000017941 */ /* 0x000fea0003800000 */
.L_x_260:
        /* <DEDUP_REMOVED lines=13> */
.L_x_263:
[----:B------:R-:W-:Y:S05]  /*b690*/  BSYNC B1 ;  /* 0x0000000000017941 */ /* 0x000fea0003800000 */
.L_x_262:
        /* <DEDUP_REMOVED lines=13> */
.L_x_265:
[----:B------:R-:W-:Y:S05]  /*b770*/  BSYNC B1 ;  /* 0x0000000000017941 */ /* 0x000fea0003800000 */
.L_x_264:
        /* <DEDUP_REMOVED lines=13> */
.L_x_267:
[----:B------:R-:W-:Y:S05]  /*b850*/  BSYNC B1 ;  /* 0x0000000000017941 */ /* 0x000fea0003800000 */
.L_x_266:
        /* <DEDUP_REMOVED lines=13> */
.L_x_269:
[----:B------:R-:W-:Y:S05]  /*b930*/  BSYNC B1 ;  /* 0x0000000000017941 */ /* 0x000fea0003800000 */
.L_x_268:
        /* <DEDUP_REMOVED lines=13> */
.L_x_271:
[----:B------:R-:W-:Y:S05]  /*ba10*/  BSYNC B1 ;  /* 0x0000000000017941 */ /* 0x000fea0003800000 */
.L_x_270:
        /* <DEDUP_REMOVED lines=13> */
.L_x_273:
[----:B------:R-:W-:Y:S05]  /*baf0*/  BSYNC B1 ;  /* 0x0000000000017941 */ /* 0x000fea0003800000 */
.L_x_272:
        /* <DEDUP_REMOVED lines=13> */
.L_x_275:
[----:B------:R-:W-:Y:S05]  /*bbd0*/  BSYNC B1 ;  /* 0x0000000000017941 */ /* 0x000fea0003800000 */
.L_x_274:
        /* <DEDUP_REMOVED lines=13> */
.L_x_277:
[----:B------:R-:W-:Y:S05]  /*bcb0*/  BSYNC B1 ;  /* 0x0000000000017941 */ /* 0x000fea0003800000 */
.L_x_276:
        /* <DEDUP_REMOVED lines=13> */
.L_x_279:
[----:B------:R-:W-:Y:S05]  /*bd90*/  BSYNC B1 ;  /* 0x0000000000017941 */ /* 0x000fea0003800000 */
.L_x_278:
        /* <DEDUP_REMOVED lines=13> */
.L_x_281:
[----:B------:R-:W-:Y:S05]  /*be70*/  BSYNC B1 ;  /* 0x0000000000017941 */ /* 0x000fea0003800000 */
.L_x_280:
        /* <DEDUP_REMOVED lines=13> */
.L_x_283:
[----:B------:R-:W-:Y:S05]  /*bf50*/  BSYNC B1 ;  /* 0x0000000000017941 */ /* 0x000fea0003800000 */
.L_x_282:
        /* <DEDUP_REMOVED lines=13> */
.L_x_285:
[----:B------:R-:W-:Y:S05]  /*c030*/  BSYNC B1 ;  /* 0x0000000000017941 */ /* 0x000fea0003800000 */
.L_x_284:
        /* <DEDUP_REMOVED lines=13> */
.L_x_287:
[----:B------:R-:W-:Y:S05]  /*c110*/  BSYNC B1 ;  /* 0x0000000000017941 */ /* 0x000fea0003800000 */
.L_x_286:
        /* <DEDUP_REMOVED lines=13> */
.L_x_289:
[----:B------:R-:W-:Y:S05]  /*c1f0*/  BSYNC B1 ;  /* 0x0000000000017941 */ /* 0x000fea0003800000 */
.L_x_288:
        /* <DEDUP_REMOVED lines=13> */
.L_x_291:
[----:B------:R-:W-:Y:S05]  /*c2d0*/  BSYNC B1 ;  /* 0x0000000000017941 */ /* 0x000fea0003800000 */
.L_x_290:
        /* <DEDUP_REMOVED lines=13> */
.L_x_293:
[----:B------:R-:W-:Y:S05]  /*c3b0*/  BSYNC B1 ;  /* 0x0000000000017941 */ /* 0x000fea0003800000 */
.L_x_292:
        /* <DEDUP_REMOVED lines=13> */
.L_x_295:
[----:B------:R-:W-:Y:S05]  /*c490*/  BSYNC B1 ;  /* 0x0000000000017941 */ /* 0x000fea0003800000 */
.L_x_294:
[----:B------:R-:W-:Y:S05]  /*c4a0*/  @P2 BRA `(.L_x_296) ;  /* 0x0000002000ac2947 */ /* 0x000fea0003800000 */
[----:B------:R-:W2:Y:S01]  /*c4b0*/  LDL.LU R2, [R1+0x74] ;  /* 0x0000740001027983 */ /* 0x000ea20000300800 */
[----:B-----5:R-:W-:-:S04]  /*c4c0*/  LOP3.LUT R0, R0, 0xff, RZ, 0xc0, !PT ;  /* 0x000000ff00007812 */ /* 0x020fc800078ec0ff */
[----:B------:R-:W-:-:S05]  /*c4d0*/  F2FP.F16.E4M3.UNPACK_B R0, R0 ;  /* 0x00000000ff00723e */ /* 0x000fca00020006ff */
[----:B------:R-:W-:-:S05]  /*c4e0*/  HADD2.F32 R0, -RZ, R0.H0_H0 ;  /* 0x20000000ff007230 */ /* 0x000fca0000004100 */
[----:B------:R-:W-:-:S04]  /*c4f0*/  FMUL R0, R0, UR21 ;  /* 0x0000001500007c20 */ /* 0x000fc80008400000 */
[----:B--2---:R-:W-:-:S05]  /*c500*/  FFMA R0, R2, UR20, R0 ;  /* 0x0000001402007c23 */ /* 0x004fca0008000000 */
[----:B0-----:R-:W-:-:S05]  /*c510*/  F2FP.SATFINITE.E4M3.F32.PACK_AB_MERGE_C R3, RZ, R0, RZ ;  /* 0x00000000ff03723e */ /* 0x001fca00048070ff */
[----:B------:R0:W-:Y:S01]  /*c520*/  STG.E.U8 desc[UR14][R28.64+0x79], R3 ;  /* 0x000079031c007986 */ /* 0x0001e2000c10110e */
[----:B------:R-:W-:Y:S05]  /*c530*/  BRA `(.L_x_296) ;  /* 0x0000002000887947 */ /* 0x000fea0003800000 */
.L_x_39:
[C---:B------:R-:W-:Y:S01]  /*c540*/  ISETP.GE.AND P5, PT, R42.reuse, 0x1, PT ;  /* 0x000000012a00780c */ /* 0x040fe20003fa6270 */
[----:B------:R-:W-:Y:S01]  /*c550*/  FMUL R225, R225, UR20 ;  /* 0x00000014e1e17c20 */ /* 0x000fe20008400000 */
[----:B------:R-:W2:Y:S01]  /*c560*/  LDL.LU R227, [R1+0x14] ;  /* 0x0000140001e37983 */ /* 0x000ea20000300800 */
[----:B------:R-:W-:Y:S02]  /*c570*/  ISETP.GE.AND P2, PT, R42, 0x9, PT ;  /* 0x000000092a00780c */ /* 0x000fe40003f46270 */
[C---:B------:R-:W-:Y:S02]  /*c580*/  ISETP.LT.OR P1, PT, R41.reuse, 0x2, !P5 ;  /* 0x000000022900780c */ /* 0x040fe40006f21670 */
[----:B------:R-:W-:Y:S02]  /*c590*/  F2FP.SATFINITE.E4M3.F32.PACK_AB_MERGE_C R225, RZ, R225, RZ ;  /* 0x000000e1ffe1723e */ /* 0x000fe400048070ff */
[C---:B------:R-:W-:Y:S01]  /*c5a0*/  ISETP.LT.OR P3, PT, R41.reuse, 0x1, !P5 ;  /* 0x000000012900780c */ /* 0x040fe20006f61670 */
[----:B------:R-:W-:Y:S01]  /*c5b0*/  FMUL R226, R226, UR20 ;  /* 0x00000014e2e27c20 */ /* 0x000fe20008400000 */
[----:B------:R-:W-:Y:S01]  /*c5c0*/  ISETP.LT.OR P6, PT, R41, 0x1, !P2 ;  /* 0x000000012900780c */ /* 0x000fe200057c1670 */
[----:B------:R-:W-:Y:S01]  /*c5d0*/  FMUL R223, R223, UR20 ;  /* 0x00000014dfdf7c20 */ /* 0x000fe20008400000 */
[----:B------:R-:W-:-:S05]  /*c5e0*/  FMUL R224, R224, UR20 ;  /* 0x00000014e0e07c20 */ /* 0x000fca0008400000 */
[----:B------:R-:W-:Y:S01]  /*c5f0*/  @!P1 STG.E.U8 desc[UR14][R24.64+0x1], R225 ;  /* 0x000001e118009986 */ /* 0x000fe2000c10110e */
[C---:B------:R-:W-:Y:S02]  /*c600*/  ISETP.LT.OR P1, PT, R41.reuse, 0x2, !P2 ;  /* 0x000000022900780c */ /* 0x040fe40005721670 */
[----:B------:R-:W-:Y:S02]  /*c610*/  F2FP.SATFINITE.E4M3.F32.PACK_AB_MERGE_C R33, RZ, R226, RZ ;  /* 0x000000e2ff21723e */ /* 0x000fe400048070ff */
[----:B------:R-:W-:Y:S02]  /*c620*/  F2FP.SATFINITE.E4M3.F32.PACK_AB_MERGE_C R223, RZ, R223, RZ ;  /* 0x000000dfffdf723e */ /* 0x000fe400048070ff */
[----:B------:R-:W-:Y:S01]  /*c630*/  F2FP.SATFINITE.E4M3.F32.PACK_AB_MERGE_C R35, RZ, R224, RZ ;  /* 0x000000e0ff23723e */ /* 0x000fe200048070ff */
[----:B------:R0:W-:Y:S01]  /*c640*/  @!P3 STG.E.U8 desc[UR14][R24.64], R33 ;  /* 0x000000211800b986 */ /* 0x0001e2000c10110e */
[----:B------:R-:W-:Y:S01]  /*c650*/  ISETP.LT.OR P3, PT, R41, 0x9, !P5 ;  /* 0x000000092900780c */ /* 0x000fe20006f61670 */
[----:B------:R-:W-:-:S02]  /*c660*/  FMUL R222, R222, UR20 ;  /* 0x00000014dede7c20 */ /* 0x000fc40008400000 */
[----:B------:R1:W-:Y:S01]  /*c670*/  @!P6 STG.E.U8 desc[UR14][R26.64], R35 ;  /* 0x000000231a00e986 */ /* 0x0003e2000c10110e */
[----:B------:R-:W-:-:S03]  /*c680*/  ISETP.LT.OR P6, PT, R41, 0x9, !P2 ;  /* 0x000000092900780c */ /* 0x000fc600057c1670 */
[----:B------:R-:W-:Y:S01]  /*c690*/  @!P1 STG.E.U8 desc[UR14][R26.64+0x1], R223 ;  /* 0x000001df1a009986 */ /* 0x000fe2000c10110e */
[----:B------:R-:W-:Y:S01]  /*c6a0*/  ISETP.LT.OR P1, PT, R41, 0xa, !P5 ;  /* 0x0000000a2900780c */ /* 0x000fe20006f21670 */
[----:B------:R-:W-:Y:S01]  /*c6b0*/  FMUL R221, R221, UR20 ;  /* 0x00000014dddd7c20 */ /* 0x000fe20008400000 */
[----:B------:R-:W-:Y:S01]  /*c6c0*/  FMUL R220, R220, UR20 ;  /* 0x00000014dcdc7c20 */ /* 0x000fe20008400000 */
[----:B------:R-:W-:Y:S01]  /*c6d0*/  F2FP.SATFINITE.E4M3.F32.PACK_AB_MERGE_C R37, RZ, R222, RZ ;  /* 0x000000deff25723e */ /* 0x000fe200048070ff */
[----:B------:R-:W-:Y:S01]  /*c6e0*/  FMUL R219, R219, UR20 ;  /* 0x00000014dbdb7c20 */ /* 0x000fe20008400000 */
[----:B------:R-:W-:Y:S01]  /*c6f0*/  FMUL R218, R218, UR20 ;  /* 0x00000014dada7c20 */ /* 0x000fe20008400000 */
[----:B------:R-:W-:Y:S01]  /*c700*/  F2FP.SATFINITE.E4M3.F32.PACK_AB_MERGE_C R221, RZ, R221, RZ ;  /* 0x000000ddffdd723e */ /* 0x000fe200048070ff */
[----:B------:R-:W-:Y:S01]  /*c710*/  FMUL R217, R217, UR20 ;  /* 0x00000014d9d97c20 */ /* 0x000fe20008400000 */
[----:B0-----:R-:W-:Y:S01]  /*c720*/  F2FP.SATFINITE.E4M3.F32.PACK_AB_MERGE_C R33, RZ, R220, RZ ;  /* 0x000000dcff21723e */ /* 0x001fe200048070ff */
[----:B------:R-:W-:Y:S01]  /*c730*/  @!P3 STG.E.U8 desc[UR14][R24.64+0x8], R37 ;  /* 0x000008251800b986 */ /* 0x000fe2000c10110e */
[----:B------:R-:W-:-:S03]  /*c740*/  ISETP.LT.OR P3, PT, R41, 0xa, !P2 ;  /* 0x0000000a2900780c */ /* 0x000fc60005761670 */
[----:B------:R-:W-:Y:S01]  /*c750*/  @!P1 STG.E.U8 desc[UR14][R24.64+0x9], R221 ;  /* 0x000009dd18009986 */ /* 0x000fe2000c10110e */
[----:B------:R-:W-:-:S03]  /*c760*/  ISETP.LT.OR P1, PT, R41, 0x11, !P5 ;  /* 0x000000112900780c */ /* 0x000fc60006f21670 */
[----:B------:R0:W-:Y:S01]  /*c770*/  @!P6 STG.E.U8 desc[UR14][R26.64+0x8], R33 ;  /* 0x000008211a00e986 */ /* 0x0001e2000c10110e */
[----:B------:R-:W-:Y:S02]  /*c780*/  ISETP.LT.OR P6, PT, R41, 0x12, !P5 ;  /* 0x000000122900780c */ /* 0x000fe40006fc1670 */
[----:B------:R-:W-:Y:S01]  /*c790*/  F2FP.SATFINITE.E4M3.F32.PACK_AB_MERGE_C R219, RZ, R219, RZ ;  /* 0x000000dbffdb723e */ /* 0x000fe200048070ff */
[----:B------:R-:W-:Y:S01]  /*c7a0*/  FMUL R215, R215, UR20 ;  /* 0x00000014d7d77c20 */ /* 0x000fe20008400000 */
[----:B-1----:R-:W-:Y:S01]  /*c7b0*/  F2FP.SATFINITE.E4M3.F32.PACK_AB_MERGE_C R35, RZ, R218, RZ ;  /* 0x000000daff23723e */ /* 0x002fe200048070ff */
[----:B------:R-:W-:Y:S01]  /*c7c0*/  FMUL R216, R216, UR20 ;  /* 0x00000014d8d87c20 */ /* 0x000fe20008400000 */
[----:B------:R-:W-:Y:S01]  /*c7d0*/  F2FP.SATFINITE.E4M3.F32.PACK_AB_MERGE_C R217, RZ, R217, RZ ;  /* 0x000000d9ffd9723e */ /* 0x000fe200048070ff */
[----:B------:R-:W-:Y:S01]  /*c7e0*/  @!P3 STG.E.U8 desc[UR14][R26.64+0x9], R219 ;  /* 0x000009db1a00b986 */ /* 0x000fe2000c10110e */
[----:B------:R-:W-:-:S03]  /*c7f0*/  ISETP.LT.OR P3, PT, R41, 0x12, !P2 ;  /* 0x000000122900780c */ /* 0x000fc60005761670 */
[----:B------:R1:W-:Y:S01]  /*c800*/  @!P1 STG.E.U8 desc[UR14][R24.64+0x10], R35 ;  /* 0x0000102318009986 */ /* 0x0003e2000c10110e */
[----:B------:R-:W-:-:S03]  /*c810*/  ISETP.LT.OR P1, PT, R41, 0x11, !P2 ;  /* 0x000000112900780c */ /* 0x000fc60005721670 */
[----:B------:R-:W-:Y:S01]  /*c820*/  @!P6 STG.E.U8 desc[UR14][R24.64+0x11], R217 ;  /* 0x000011d91800e986 */ /* 0x000fe2000c10110e */
[----:B------:R-:W-:Y:S01]  /*c830*/  ISETP.LT.OR P6, PT, R41, 0x19, !P5 ;  /* 0x000000192900780c */ /* 0x000fe20006fc1670 */
[----:B------:R-:W-:Y:S01]  /*c840*/  FMUL R214, R214, UR20 ;  /* 0x00000014d6d67c20 */ /* 0x000fe20008400000 */
[----:B------:R-:W-:Y:S01]  /*c850*/  F2FP.SATFINITE.E4M3.F32.PACK_AB_MERGE_C R215, RZ, R215, RZ ;  /* 0x000000d7ffd7723e */ /* 0x000fe200048070ff */
[----:B------:R-:W-:Y:S01]  /*c860*/  FMUL R213, R213, UR20 ;  /* 0x00000014d5d57c20 */ /* 0x000fe20008400000 */
[----:B0-----:R-:W-:Y:S01]  /*c870*/  F2FP.SATFINITE.E4M3.F32.PACK_AB_MERGE_C R33, RZ, R216, RZ ;  /* 0x000000d8ff21723e */ /* 0x001fe200048070ff */
[----:B------:R-:W-:Y:S01]  /*c880*/  FMUL R212, R212, UR20 ;  /* 0x00000014d4d47c20 */ /* 0x000fe20008400000 */
[----:B------:R-:W-:Y:S01]  /*c890*/  F2FP.SATFINITE.E4M3.F32.PACK_AB_MERGE_C R37, RZ, R214, RZ ;  /* 0x000000d6ff25723e */ /* 0x000fe200048070ff */
[----:B------:R-:W-:Y:S01]  /*c8a0*/  @!P3 STG.E.U8 desc[UR14][R26.64+0x11], R215 ;  /* 0x000011d71a00b986 */ /* 0x000fe2000c10110e */
[----:B------:R-:W-:-:S03]  /*c8b0*/  ISETP.LT.OR P3, PT, R41, 0x1a, !P5 ;  /* 0x0000001a2900780c */ /* 0x000fc60006f61670 */
[----:B------:R0:W-:Y:S01]  /*c8c0*/  @!P1 STG.E.U8 desc[UR14][R26.64+0x10], R33 ;  /* 0x000010211a009986 */ /* 0x0001e2000c10110e */
[----:B------:R-:W-:-:S03]  /*c8d0*/  ISETP.LT.OR P1, PT, R41, 0x19, !P2 ;  /* 0x000000192900780c */ /* 0x000fc60005721670 */
[----:B------:R3:W-:Y:S01]  /*c8e0*/  @!P6 STG.E.U8 desc[UR14][R24.64+0x18], R37 ;  /* 0x000018251800e986 */ /* 0x0007e2000c10110e */
[----:B------:R-:W-:Y:S01]  /*c8f0*/  ISETP.LT.OR P6, PT, R41, 0x1a, !P2 ;  /* 0x0000001a2900780c */ /* 0x000fe200057c1670 */
[----:B------:R-:W-:Y:S01]  /*c900*/  FMUL R211, R211, UR20 ;  /* 0x00000014d3d37c20 */ /* 0x000fe20008400000 */
        /* <DEDUP_REMOVED lines=16> */
[----:B---3--:R-:W-:Y:S01]  /*ca10*/  F2FP.SATFINITE.E4M3.F32.PACK_AB_MERGE_C R37, RZ, R208, RZ ;  /* 0x000000d0ff25723e */ /* 0x008fe200048070ff */
        /* <DEDUP_REMOVED lines=42> */
[----:B------:R-:W-:Y:S02]  /*ccc0*/  FMUL R196, R196, UR20 ;  /* 0x00000014c4c47c20 */ /* 0x000fe40008400000 */
[----:B------:R-:W4:Y:S01]  /*ccd0*/  LDL.LU R225, [R1+0x10] ;  /* 0x0000100001e17983 */ /* 0x000f220000300800 */
[----:B------:R-:W-:-:S03]  /*cce0*/  F2FP.SATFINITE.E4M3.F32.PACK_AB_MERGE_C R197, RZ, R197, RZ ;  /* 0x000000c5ffc5723e */ /* 0x000fc600048070ff */
[----:B------:R-:W2:Y:S01]  /*ccf0*/  LDL.LU R226, [R1+0xc] ;  /* 0x00000c0001e27983 */ /* 0x000ea20000300800 */
[----:B0-----:R-:W-:-:S03]  /*cd00*/  F2FP.SATFINITE.E4M3.F32.PACK_AB_MERGE_C R33, RZ, R198, RZ ;  /* 0x000000c6ff21723e */ /* 0x001fc600048070ff */
[----:B------:R-:W4:Y:S01]  /*cd10*/  LDL.LU R224, [R1+0x8] ;  /* 0x0000080001e07983 */ /* 0x000f220000300800 */
[----:B---3--:R-:W-:-:S03]  /*cd20*/  F2FP.SATFINITE.E4M3.F32.PACK_AB_MERGE_C R37, RZ, R196, RZ ;  /* 0x000000c4ff25723e */ /* 0x008fc600048070ff */
[----:B------:R-:W3:Y:S04]  /*cd30*/  LDL.LU R223, [R1] ;  /* 0x0000000001df7983 */ /* 0x000ee80000300800 */
[----:B------:R-:W2:Y:S04]  /*cd40*/  LDL.LU R222, [R1+0x18] ;  /* 0x0000180001de7983 */ /* 0x000ea80000300800 */
[----:B------:R-:W2:Y:S01]  /*cd50*/  LDL.LU R220, [R1+0x4] ;  /* 0x0000040001dc7983 */ /* 0x000ea20000300800 */
[----:B------:R-:W-:Y:S01]  /*cd60*/  FMUL R195, R195, UR20 ;  /* 0x00000014c3c37c20 */ /* 0x000fe20008400000 */
[----:B------:R-:W-:Y:S01]  /*cd70*/  FMUL R194, R194, UR20 ;  /* 0x00000014c2c27c20 */ /* 0x000fe20008400000 */
[----:B------:R-:W-:Y:S01]  /*cd80*/  FMUL R193, R193, UR20 ;  /* 0x00000014c1c17c20 */ /* 0x000fe20008400000 */
[----:B------:R-:W-:Y:S01]  /*cd90*/  @!P3 STG.E.U8 desc[UR14][R24.64+0x39], R197 ;  /* 0x000039c51800b986 */ /* 0x000fe2000c10110e */
[----:B------:R-:W-:Y:S01]  /*cda0*/  ISETP.LT.OR P3, PT, R41, 0x3a, !P2 ;  /* 0x0000003a2900780c */ /* 0x000fe20005761670 */
[----:B------:R-:W-:Y:S01]  /*cdb0*/  FMUL R191, R191, UR20 ;  /* 0x00000014bfbf7c20 */ /* 0x000fe20008400000 */
[----:B------:R-:W-:Y:S01]  /*cdc0*/  F2FP.SATFINITE.E4M3.F32.PACK_AB_MERGE_C R195, RZ, R195, RZ ;  /* 0x000000c3ffc3723e */ /* 0x000fe200048070ff */
[----:B------:R0:W-:Y:S01]  /*cdd0*/  @!P1 STG.E.U8 desc[UR14][R24.64+0x38], R33 ;  /* 0x0000382118009986 */ /* 0x0001e2000c10110e */
[C---:B------:R-:W-:Y:S01]  /*cde0*/  ISETP.LT.OR P1, PT, R41.reuse, 0x41, !P5 ;  /* 0x000000412900780c */ /* 0x040fe20006f21670 */
[----:B------:R-:W-:Y:S01]  /*cdf0*/  FMUL R192, R192, UR20 ;  /* 0x00000014c0c07c20 */ /* 0x000fe20008400000 */
[----:B-1----:R-:W-:Y:S01]  /*ce00*/  F2FP.SATFINITE.E4M3.F32.PACK_AB_MERGE_C R35, RZ, R194, RZ ;  /* 0x000000c2ff23723e */ /* 0x002fe200048070ff */
[----:B------:R1:W-:Y:S01]  /*ce10*/  @!P6 STG.E.U8 desc[UR14][R26.64+0x38], R37 ;  /* 0x000038251a00e986 */ /* 0x0003e2000c10110e */
[----:B------:R-:W-:Y:S01]  /*ce20*/  ISETP.LT.OR P6, PT, R41, 0x42, !P5 ;  /* 0x000000422900780c */ /* 0x000fe20006fc1670 */
[----:B------:R-:W-:Y:S01]  /*ce30*/  FMUL R190, R190, UR20 ;  /* 0x00000014bebe7c20 */ /* 0x000fe20008400000 */
[----:B------:R-:W-:Y:S01]  /*ce40*/  F2FP.SATFINITE.E4M3.F32.PACK_AB_MERGE_C R193, RZ, R193, RZ ;  /* 0x000000c1ffc1723e */ /* 0x000fe200048070ff */
[----:B------:R-:W-:Y:S01]  /*ce50*/  FMUL R189, R189, UR20 ;  /* 0x00000014bdbd7c20 */ /* 0x000fe20008400000 */
[----:B------:R-:W-:Y:S01]  /*ce60*/  F2FP.SATFINITE.E4M3.F32.PACK_AB_MERGE_C R191, RZ, R191, RZ ;  /* 0x000000bfffbf723e */ /* 0x000fe200048070ff */
[----:B------:R-:W-:Y:S01]  /*ce70*/  @!P3 STG.E.U8 desc[UR14][R26.64+0x39], R195 ;  /* 0x000039c31a00b986 */ /* 0x000fe2000c10110e */
[C---:B------:R-:W-:Y:S01]  /*ce80*/  ISETP.LT.OR P3, PT, R41.reuse, 0x42, !P2 ;  /* 0x000000422900780c */ /* 0x040fe20005761670 */
[----:B------:R-:W-:Y:S01]  /*ce90*/  FMUL R188, R188, UR20 ;  /* 0x00000014bcbc7c20 */ /* 0x000fe20008400000 */
[----:B0-----:R-:W-:Y:S01]  /*cea0*/  F2FP.SATFINITE.E4M3.F32.PACK_AB_MERGE_C R33, RZ, R192, RZ ;  /* 0x000000c0ff21723e */ /* 0x001fe200048070ff */
[----:B------:R0:W-:Y:S01]  /*ceb0*/  @!P1 STG.E.U8 desc[UR14][R24.64+0x40], R35 ;  /* 0x0000402318009986 */ /* 0x0001e2000c10110e */
[----:B------:R-:W-:Y:S01]  /*cec0*/  ISETP.LT.OR P1, PT, R41, 0x41, !P2 ;  /* 0x000000412900780c */ /* 0x000fe20005721670 */
[----:B------:R-:W-:Y:S01]  /*ced0*/  FMUL R187, R187, UR20 ;  /* 0x00000014bbbb7c20 */ /* 0x000fe20008400000 */
[----:B-1----:R-:W-:Y:S01]  /*cee0*/  F2FP.SATFINITE.E4M3.F32.PACK_AB_MERGE_C R37, RZ, R190, RZ ;  /* 0x000000beff25723e */ /* 0x002fe200048070ff */
[----:B------:R-:W-:Y:S01]  /*cef0*/  @!P6 STG.E.U8 desc[UR14][R24.64+0x41], R193 ;  /* 0x000041c11800e986 */ /* 0x000fe2000c10110e */
        /* <DEDUP_REMOVED lines=12> */
[----:B------:R-:W-:Y:S01]  /*cfc0*/  F2FP.SATFINITE.E4M3.F32.PACK_AB_MERGE_C R185, RZ, R185, RZ ;  /* 0x000000b9ffb9723e */ /* 0x000fe200048070ff */
[----:B------:R1:W-:Y:S01]  /*cfd0*/  @!P6 STG.E.U8 desc[UR14][R24.64+0x48], R37 ;  /* 0x000048251800e986 */ /* 0x0003e2000c10110e */
[----:B------:R-:W-:Y:S01]  /*cfe0*/  ISETP.LT.OR P6, PT, R41, 0x4a, !P2 ;  /* 0x0000004a2900780c */ /* 0x000fe200057c1670 */
[----:B------:R-:W-:Y:S01]  /*cff0*/  FMUL R182, R182, UR20 ;  /* 0x00000014b6b67c20 */ /* 0x000fe20008400000 */
[----:B------:R-:W-:Y:S01]  /*d000*/  FMUL R181, R181, UR20 ;  /* 0x00000014b5b57c20 */ /* 0x000fe20008400000 */
[----:B------:R-:W-:Y:S01]  /*d010*/  F2FP.SATFINITE.E4M3.F32.PACK_AB_MERGE_C R183, RZ, R183, RZ ;  /* 0x000000b7ffb7723e */ /* 0x000fe200048070ff */
[----:B------:R-:W-:Y:S01]  /*d020*/  FMUL R180, R180, UR20 ;  /* 0x00000014b4b47c20 */ /* 0x000fe20008400000 */
[----:B------:R-:W-:Y:S01]  /*d030*/  @!P3 STG.E.U8 desc[UR14][R24.64+0x49], R189 ;  /* 0x000049bd1800b986 */ /* 0x000fe2000c10110e */
[----:B------:R-:W-:Y:S01]  /*d040*/  ISETP.LT.OR P3, PT, R41, 0x52, !P5 ;  /* 0x000000522900780c */ /* 0x000fe20006f61670 */
[----:B------:R-:W-:Y:S01]  /*d050*/  FMUL R179, R179, UR20 ;  /* 0x00000014b3b37c20 */ /* 0x000fe20008400000 */
[----:B0-----:R-:W-:Y:S01]  /*d060*/  F2FP.SATFINITE.E4M3.F32.PACK_AB_MERGE_C R33, RZ, R186, RZ ;  /* 0x000000baff21723e */ /* 0x001fe200048070ff */
[----:B------:R0:W-:Y:S01]  /*d070*/  @!P1 STG.E.U8 desc[UR14][R26.64+0x48], R35 ;  /* 0x000048231a009986 */ /* 0x0001e2000c10110e */
[C---:B------:R-:W-:Y:S01]  /*d080*/  ISETP.LT.OR P1, PT, R41.reuse, 0x51, !P5 ;  /* 0x000000512900780c */ /* 0x040fe20006f21670 */
        /* <DEDUP_REMOVED lines=13> */
[C---:B------:R-:W-:Y:S01]  /*d160*/  ISETP.LT.OR P1, PT, R41.reuse, 0x59, !P5 ;  /* 0x000000592900780c */ /* 0x040fe20006f21670 */
[----:B------:R-:W-:Y:S01]  /*d170*/  FMUL R174, R174, UR20 ;  /* 0x00000014aeae7c20 */ /* 0x000fe20008400000 */
[----:B------:R-:W-:Y:S01]  /*d180*/  F2FP.SATFINITE.E4M3.F32.PACK_AB_MERGE_C R177, RZ, R177, RZ ;  /* 0x000000b1ffb1723e */ /* 0x000fe200048070ff */
[----:B------:R1:W-:Y:S01]  /*d190*/  @!P6 STG.E.U8 desc[UR14][R26.64+0x50], R37 ;  /* 0x000050251a00e986 */ /* 0x0003e2000c10110e */
[----:B------:R-:W-:Y:S01]  /*d1a0*/  ISETP.LT.OR P6, PT, R41, 0x5a, !P5 ;  /* 0x0000005a2900780c */ /* 0x000fe20006fc1670 */
[----:B------:R-:W-:Y:S01]  /*d1b0*/  FMUL R173, R173, UR20 ;  /* 0x00000014adad7c20 */ /* 0x000fe20008400000 */
[----:B------:R-:W-:Y:S01]  /*d1c0*/  F2FP.SATFINITE.E4M3.F32.PACK_AB_MERGE_C R175, RZ, R175, RZ ;  /* 0x000000afffaf723e */ /* 0x000fe200048070ff */
[----:B------:R-:W-:Y:S01]  /*d1d0*/  FMUL R172, R172, UR20 ;  /* 0x00000014acac7c20 */ /* 0x000fe20008400000 */
[----:B------:R-:W-:Y:S01]  /*d1e0*/  FMUL R171, R171, UR20 ;  /* 0x00000014abab7c20 */ /* 0x000fe20008400000 */
        /* <DEDUP_REMOVED lines=42> */
[----:B------:R1:W-:Y:S01]  /*d490*/  @!P3 STG.E.U8 desc[UR14][R24.64+0x68], R33 ;  /* 0x000068211800b986 */ /* 0x0003e2000c10110e */
[----:B------:R-:W-:Y:S01]  /*d4a0*/  ISETP.LT.OR P3, PT, R41, 0x6a, !P2 ;  /* 0x0000006a2900780c */ /* 0x000fe20005761670 */
[----:B------:R-:W-:Y:S01]  /*d4b0*/  FMUL R158, R158, UR20 ;  /* 0x000000149e9e7c20 */ /* 0x000fe20008400000 */
[----:B0-----:R-:W-:Y:S01]  /*d4c0*/  F2FP.SATFINITE.E4M3.F32.PACK_AB_MERGE_C R35, RZ, R170, RZ ;  /* 0x000000aaff23723e */ /* 0x001fe200048070ff */
[----:B------:R-:W-:Y:S01]  /*d4d0*/  FMUL R157, R157, UR20 ;  /* 0x000000149d9d7c20 */ /* 0x000fe20008400000 */
[----:B------:R-:W-:Y:S01]  /*d4e0*/  F2FP.SATFINITE.E4M3.F32.PACK_AB_MERGE_C R159, RZ, R159, RZ ;  /* 0x0000009fff9f723e */ /* 0x000fe200048070ff */
[----:B------:R-:W-:Y:S01]  /*d4f0*/  FMUL R156, R156, UR20 ;  /* 0x000000149c9c7c20 */ /* 0x000fe20008400000 */
[----:B------:R-:W-:Y:S01]  /*d500*/  FMUL R155, R155, UR20 ;  /* 0x000000149b9b7c20 */ /* 0x000fe20008400000 */
[----:B------:R-:W-:Y:S01]  /*d510*/  @!P6 STG.E.U8 desc[UR14][R24.64+0x69], R173 ;  /* 0x000069ad1800e986 */ /* 0x000fe2000c10110e */
[----:B------:R-:W-:Y:S01]  /*d520*/  ISETP.LT.OR P6, PT, R41, 0x71, !P5 ;  /* 0x000000712900780c */ /* 0x000fe20006fc1670 */
[----:B------:R-:W-:Y:S01]  /*d530*/  FMUL R153, R153, UR20 ;  /* 0x0000001499997c20 */ /* 0x000fe20008400000 */
[----:B------:R-:W-:Y:S01]  /*d540*/  F2FP.SATFINITE.E4M3.F32.PACK_AB_MERGE_C R157, RZ, R157, RZ ;  /* 0x0000009dff9d723e */ /* 0x000fe200048070ff */
[----:B------:R-:W-:Y:S01]  /*d550*/  @!P1 STG.E.U8 desc[UR14][R26.64+0x68], R37 ;  /* 0x000068251a009986 */ /* 0x000fe2000c10110e */
        /* <DEDUP_REMOVED lines=12> */
[----:B------:R-:W-:Y:S01]  /*d620*/  FMUL R21, R21, UR20 ;  /* 0x0000001415157c20 */ /* 0x000fe20008400000 */
[----:B------:R-:W-:Y:S01]  /*d630*/  @!P1 STG.E.U8 desc[UR14][R24.64+0x71], R169 ;  /* 0x000071a918009986 */ /* 0x000fe2000c10110e */
[----:B------:R-:W-:Y:S01]  /*d640*/  ISETP.LT.OR P1, PT, R41, 0x79, !P5 ;  /* 0x000000792900780c */ /* 0x000fe20006f21670 */
[----:B------:R-:W-:Y:S01]  /*d650*/  FMUL R19, R19, UR20 ;  /* 0x0000001413137c20 */ /* 0x000fe20008400000 */
[C---:B------:R-:W-:Y:S01]  /*d660*/  ISETP.LT.OR P5, PT, R41.reuse, 0x7a, !P5 ;  /* 0x0000007a2900780c */ /* 0x040fe20006fa1670 */
[----:B------:R1:W-:Y:S01]  /*d670*/  @!P3 STG.E.U8 desc[UR14][R26.64+0x70], R33 ;  /* 0x000070211a00b986 */ /* 0x0003e2000c10110e */
[C---:B------:R-:W-:Y:S01]  /*d680*/  ISETP.LT.OR P3, PT, R41.reuse, 0x79, !P2 ;  /* 0x000000792900780c */ /* 0x040fe20005761670 */
[----:B------:R-:W-:Y:S01]  /*d690*/  FMUL R20, R20, UR20 ;  /* 0x0000001414147c20 */ /* 0x000fe20008400000 */
[----:B------:R-:W-:Y:S01]  /*d6a0*/  ISETP.LT.OR P2, PT, R41, 0x7a, !P2 ;  /* 0x0000007a2900780c */ /* 0x000fe20005741670 */
[----:B------:R-:W-:Y:S01]  /*d6b0*/  FMUL R18, R18, UR20 ;  /* 0x0000001412127c20 */ /* 0x000fe20008400000 */
[----:B0-----:R-:W-:Y:S01]  /*d6c0*/  F2FP.SATFINITE.E4M3.F32.PACK_AB_MERGE_C R35, RZ, R166, RZ ;  /* 0x000000a6ff23723e */ /* 0x001fe200048070ff */
[----:B------:R-:W-:Y:S01]  /*d6d0*/  @!P6 STG.E.U8 desc[UR14][R26.64+0x71], R167 ;  /* 0x000071a71a00e986 */ /* 0x000fe2000c10110e */
[----:B------:R-:W-:Y:S01]  /*d6e0*/  F2FP.SATFINITE.E4M3.F32.PACK_AB_MERGE_C R23, RZ, R23, RZ ;  /* 0x00000017ff17723e */ /* 0x000fe200048070ff */
[----:B------:R-:W-:Y:S01]  /*d6f0*/  FMUL R17, R17, UR20 ;  /* 0x0000001411117c20 */ /* 0x000fe20008400000 */
[----:B------:R-:W-:Y:S01]  /*d700*/  F2FP.SATFINITE.E4M3.F32.PACK_AB_MERGE_C R21, RZ, R21, RZ ;  /* 0x00000015ff15723e */ /* 0x000fe200048070ff */
[----:B------:R0:W-:Y:S01]  /*d710*/  @!P1 STG.E.U8 desc[UR14][R24.64+0x78], R35 ;  /* 0x0000782318009986 */ /* 0x0001e2000c10110e */
[----:B------:R-:W-:Y:S01]  /*d720*/  ISETP.GE.AND P1, PT, R42, 0x81, PT ;  /* 0x000000812a00780c */ /* 0x000fe20003f26270 */
[----:B------:R-:W-:Y:S01]  /*d730*/  FMUL R16, R16, UR20 ;  /* 0x0000001410107c20 */ /* 0x000fe20008400000 */
[----:B-1----:R-:W-:Y:S01]  /*d740*/  F2FP.SATFINITE.E4M3.F32.PACK_AB_MERGE_C R33, RZ, R164, RZ ;  /* 0x000000a4ff21723e */ /* 0x002fe200048070ff */
[----:B------:R1:W-:Y:S01]  /*d750*/  @!P5 STG.E.U8 desc[UR14][R24.64+0x79], R165 ;  /* 0x000079a51800d986 */ /* 0x0003e2000c10110e */
[----:B------:R-:W-:Y:S01]  /*d760*/  ISETP.LT.OR P5, PT, R41, 0x1, !P1 ;  /* 0x000000012900780c */ /* 0x000fe20004fa1670 */
[----:B------:R-:W-:Y:S01]  /*d770*/  FMUL R15, R15, UR20 ;  /* 0x000000140f0f7c20 */ /* 0x000fe20008400000 */
[----:B------:R-:W-:Y:S01]  /*d780*/  ISETP.LT.OR P6, PT, R41, 0x2, !P1 ;  /* 0x000000022900780c */ /* 0x000fe20004fc1670 */
[----:B------:R1:W-:Y:S01]  /*d790*/  @!P3 STG.E.U8 desc[UR14][R26.64+0x78], R33 ;  /* 0x000078211a00b986 */ /* 0x0003e2000c10110e */
[----:B------:R-:W-:Y:S01]  /*d7a0*/  ISETP.GE.AND P3, PT, R42, 0x89, PT ;  /* 0x000000892a00780c */ /* 0x000fe20003f66270 */
[----:B------:R-:W-:Y:S01]  /*d7b0*/  FMUL R13, R13, UR20 ;  /* 0x000000140d0d7c20 */ /* 0x000fe20008400000 */
[----:B------:R-:W-:Y:S01]  /*d7c0*/  F2FP.SATFINITE.E4M3.F32.PACK_AB_MERGE_C R19, RZ, R19, RZ ;  /* 0x00000013ff13723e */ /* 0x000fe200048070ff */
[----:B------:R1:W-:Y:S01]  /*d7d0*/  @!P2 STG.E.U8 desc[UR14][R26.64+0x79], R163 ;  /* 0x000079a31a00a986 */ /* 0x0003e2000c10110e */
[----:B0-----:R-:W-:Y:S01]  /*d7e0*/  F2FP.SATFINITE.E4M3.F32.PACK_AB_MERGE_C R35, RZ, R162, RZ ;  /* 0x000000a2ff23723e */ /* 0x001fe200048070ff */
[----:B------:R-:W-:Y:S01]  /*d7f0*/  FMUL R14, R14, UR20 ;  /* 0x000000140e0e7c20 */ /* 0x000fe20008400000 */
[C---:B------:R-:W-:Y:S01]  /*d800*/  ISETP.LT.OR P2, PT, R41.reuse, 0x1, !P3 ;  /* 0x000000012900780c */ /* 0x040fe20005f41670 */
[----:B------:R-:W-:Y:S01]  /*d810*/  FMUL R12, R12, UR20 ;  /* 0x000000140c0c7c20 */ /* 0x000fe20008400000 */
[----:B-1----:R-:W-:Y:S01]  /*d820*/  F2FP.SATFINITE.E4M3.F32.PACK_AB_MERGE_C R25, RZ, R160, RZ ;  /* 0x000000a0ff19723e */ /* 0x002fe200048070ff */
[----:B------:R-:W-:Y:S01]  /*d830*/  @!P5 STG.E.U8 desc[UR14][R30.64], R35 ;  /* 0x000000231e00d986 */ /* 0x000fe2000c10110e */
[----:B------:R-:W-:Y:S01]  /*d840*/  ISETP.LT.OR P5, PT, R41, 0x2, !P3 ;  /* 0x000000022900780c */ /* 0x000fe20005fa1670 */
[----:B------:R-:W-:Y:S01]  /*d850*/  FMUL R11, R11, UR20 ;  /* 0x000000140b0b7c20 */ /* 0x000fe20008400000 */
[----:B------:R-:W-:Y:S01]  /*d860*/  F2FP.SATFINITE.E4M3.F32.PACK_AB_MERGE_C R33, RZ, R156, RZ ;  /* 0x0000009cff21723e */ /* 0x000fe200048070ff */
        /* <DEDUP_REMOVED lines=9> */
[----:B------:R-:W-:Y:S01]  /*d900*/  F2FP.SATFINITE.E4M3.F32.PACK_AB_MERGE_C R15, RZ, R15, RZ ;  /* 0x0000000fff0f723e */ /* 0x000fe200048070ff */
[----:B------:R-:W-:Y:S01]  /*d910*/  @!P5 STG.E.U8 desc[UR14][R28.64+0x1], R159 ;  /* 0x0000019f1c00d986 */ /* 0x000fe2000c10110e */
        /* <DEDUP_REMOVED lines=8> */
[----:B0-----:R-:W-:Y:S01]  /*d9a0*/  F2FP.SATFINITE.E4M3.F32.PACK_AB_MERGE_C R25, RZ, R154, RZ ;  /* 0x0000009aff19723e */ /* 0x001fe200048070ff */
[----:B------:R-:W-:Y:S01]  /*d9b0*/  FMUL R3, R3, UR20 ;  /* 0x0000001403037c20 */ /* 0x000fe20008400000 */
[----:B------:R-:W-:Y:S01]  /*d9c0*/  F2FP.SATFINITE.E4M3.F32.PACK_AB_MERGE_C R9, RZ, R9, RZ ;  /* 0x00000009ff09723e */ /* 0x000fe200048070ff */
[----:B------:R-:W-:Y:S01]  /*d9d0*/  FMUL R4, R4, UR20 ;  /* 0x0000001404047c20 */ /* 0x000fe20008400000 */
[----:B------:R-:W-:Y:S01]  /*d9e0*/  F2FP.SATFINITE.E4M3.F32.PACK_AB_MERGE_C R7, RZ, R7, RZ ;  /* 0x00000007ff07723e */ /* 0x000fe200048070ff */
[----:B------:R-:W-:Y:S01]  /*d9f0*/  @!P5 STG.E.U8 desc[UR14][R30.64+0x9], R157 ;  /* 0x0000099d1e00d986 */ /* 0x000fe2000c10110e */
[C---:B------:R-:W-:Y:S01]  /*da00*/  ISETP.LT.OR P5, PT, R41.reuse, 0x12, !P1 ;  /* 0x000000122900780c */ /* 0x040fe20004fa1670 */
[----:B-----5:R-:W-:Y:S01]  /*da10*/  FMUL R0, R0, UR20 ;  /* 0x0000001400007c20 */ /* 0x020fe20008400000 */
[----:B-1----:R-:W-:Y:S01]  /*da20*/  F2FP.SATFINITE.E4M3.F32.PACK_AB_MERGE_C R27, RZ, R152, RZ ;  /* 0x00000098ff1b723e */ /* 0x002fe200048070ff */
[----:B------:R0:W-:Y:S01]  /*da30*/  @!P2 STG.E.U8 desc[UR14][R28.64+0x8], R33 ;  /* 0x000008211c00a986 */ /* 0x0001e2000c10110e */
[C---:B------:R-:W-:Y:S01]  /*da40*/  ISETP.LT.OR P2, PT, R41.reuse, 0x11, !P1 ;  /* 0x000000112900780c */ /* 0x040fe20004f41670 */
[----:B------:R-:W-:Y:S01]  /*da50*/  FMUL R2, R2, UR20 ;  /* 0x0000001402027c20 */ /* 0x000fe20008400000 */
[----:B------:R-:W-:Y:S01]  /*da60*/  F2FP.SATFINITE.E4M3.F32.PACK_AB_MERGE_C R5, RZ, R5, RZ ;  /* 0x00000005ff05723e */ /* 0x000fe200048070ff */
[----:B------:R-:W-:Y:S01]  /*da70*/  @!P6 STG.E.U8 desc[UR14][R28.64+0x9], R155 ;  /* 0x0000099b1c00e986 */ /* 0x000fe2000c10110e */
[----:B------:R-:W-:-:S05]  /*da80*/  ISETP.LT.OR P6, PT, R41, 0x11, !P3 ;  /* 0x000000112900780c */ /* 0x000fca0005fc1670 */
[----:B------:R-:W-:Y:S01]  /*da90*/  @!P5 STG.E.U8 desc[UR14][R30.64+0x11], R153 ;  /* 0x000011991e00d986 */ /* 0x000fe2000c10110e */
[C---:B------:R-:W-:Y:S02]  /*daa0*/  ISETP.LT.OR P5, PT, R41.reuse, 0x12, !P3 ;  /* 0x000000122900780c */ /* 0x040fe40005fa1670 */
[----:B0-----:R-:W-:Y:S01]  /*dab0*/  F2FP.SATFINITE.E4M3.F32.PACK_AB_MERGE_C R33, RZ, R22, RZ ;  /* 0x00000016ff21723e */ /* 0x001fe200048070ff */
[----:B------:R0:W-:Y:S01]  /*dac0*/  @!P2 STG.E.U8 desc[UR14][R30.64+0x10], R25 ;  /* 0x000010191e00a986 */ /* 0x0001e2000c10110e */
[----:B------:R-:W-:-:S03]  /*dad0*/  ISETP.LT.OR P2, PT, R41, 0x19, !P1 ;  /* 0x000000192900780c */ /* 0x000fc60004f41670 */
[----:B------:R-:W-:Y:S01]  /*dae0*/  @!P6 STG.E.U8 desc[UR14][R28.64+0x10], R27 ;  /* 0x0000101b1c00e986 */ /* 0x000fe2000c10110e */
[----:B------:R-:W-:-:S05]  /*daf0*/  ISETP.LT.OR P6, PT, R41, 0x1a, !P1 ;  /* 0x0000001a2900780c */ /* 0x000fca0004fc1670 */
[----:B------:R1:W-:Y:S01]  /*db00*/  @!P5 STG.E.U8 desc[UR14][R28.64+0x11], R23 ;  /* 0x000011171c00d986 */ /* 0x0003e2000c10110e */
[C---:B------:R-:W-:Y:S02]  /*db10*/  ISETP.LT.OR P5, PT, R41.reuse, 0x1a, !P3 ;  /* 0x0000001a2900780c */ /* 0x040fe40005fa1670 */
[----:B0-----:R-:W-:Y:S01]  /*db20*/  F2FP.SATFINITE.E4M3.F32.PACK_AB_MERGE_C R25, RZ, R20, RZ ;  /* 0x00000014ff19723e */ /* 0x001fe200048070ff */
[----:B------:R-:W-:Y:S01]  /*db30*/  @!P2 STG.E.U8 desc[UR14][R30.64+0x18], R33 ;  /* 0x000018211e00a986 */ /* 0x000fe2000c10110e */
[----:B------:R-:W-:-:S03]  /*db40*/  ISETP.LT.OR P2, PT, R41, 0x19, !P3 ;  /* 0x000000192900780c */ /* 0x000fc60005f41670 */
[----:B------:R0:W-:Y:S01]  /*db50*/  @!P6 STG.E.U8 desc[UR14][R30.64+0x19], R21 ;  /* 0x000019151e00e986 */ /* 0x0001e2000c10110e */
[----:B------:R-:W-:Y:S02]  /*db60*/  ISETP.LT.OR P6, PT, R41, 0x21, !P1 ;  /* 0x000000212900780c */ /* 0x000fe40004fc1670 */
[----:B-1----:R-:W-:-:S03]  /*db70*/  F2FP.SATFINITE.E4M3.F32.PACK_AB_MERGE_C R23, RZ, R18, RZ ;  /* 0x00000012ff17723e */ /* 0x002fc600048070ff */
[----:B------:R1:W-:Y:S01]  /*db80*/  @!P5 STG.E.U8 desc[UR14][R28.64+0x19], R19 ;  /* 0x000019131c00d986 */ /* 0x0003e2000c10110e */
[----:B------:R-:W-:-:S03]  /*db90*/  ISETP.LT.OR P5, PT, R41, 0x22, !P1 ;  /* 0x000000222900780c */ /* 0x000fc60004fa1670 */
[----:B------:R-:W-:Y:S01]  /*dba0*/  @!P2 STG.E.U8 desc[UR14][R28.64+0x18], R25 ;  /* 0x000018191c00a986 */ /* 0x000fe2000c10110e */
[C---:B------:R-:W-:Y:S02]  /*dbb0*/  ISETP.LT.OR P2, PT, R41.reuse, 0x21, !P3 ;  /* 0x000000212900780c */ /* 0x040fe40005f41670 */
[----:B0-----:R-:W-:Y:S01]  /*dbc0*/  F2FP.SATFINITE.E4M3.F32.PACK_AB_MERGE_C R21, RZ, R16, RZ ;  /* 0x00000010ff15723e */ /* 0x001fe200048070ff */
[----:B------:R-:W-:Y:S01]  /*dbd0*/  @!P6 STG.E.U8 desc[UR14][R30.64+0x20], R23 ;  /* 0x000020171e00e986 */ /* 0x000fe2000c10110e */
[----:B------:R-:W-:Y:S02]  /*dbe0*/  ISETP.LT.OR P6, PT, R41, 0x22, !P3 ;  /* 0x000000222900780c */ /* 0x000fe40005fc1670 */
[----:B-1----:R-:W-:-:S03]  /*dbf0*/  F2FP.SATFINITE.E4M3.F32.PACK_AB_MERGE_C R19, RZ, R14, RZ ;  /* 0x0000000eff13723e */ /* 0x002fc600048070ff */
[----:B------:R0:W-:Y:S01]  /*dc00*/  @!P5 STG.E.U8 desc[UR14][R30.64+0x21], R17 ;  /* 0x000021111e00d986 */ /* 0x0001e2000c10110e */
[----:B------:R-:W-:-:S03]  /*dc10*/  ISETP.LT.OR P5, PT, R41, 0x2a, !P1 ;  /* 0x0000002a2900780c */ /* 0x000fc60004fa1670 */
[----:B------:R-:W-:Y:S01]  /*dc20*/  @!P2 STG.E.U8 desc[UR14][R28.64+0x20], R21 ;  /* 0x000020151c00a986 */ /* 0x000fe2000c10110e */
[----:B------:R-:W-:-:S03]  /*dc30*/  ISETP.LT.OR P2, PT, R41, 0x29, !P1 ;  /* 0x000000292900780c */ /* 0x000fc60004f41670 */
[----:B------:R1:W-:Y:S01]  /*dc40*/  @!P6 STG.E.U8 desc[UR14][R28.64+0x21], R15 ;  /* 0x0000210f1c00e986 */ /* 0x0003e2000c10110e */
[----:B------:R-:W-:Y:S02]  /*dc50*/  ISETP.LT.OR P6, PT, R41, 0x29, !P3 ;  /* 0x000000292900780c */ /* 0x000fe40005fc1670 */
[----:B0-----:R-:W-:-:S03]  /*dc60*/  F2FP.SATFINITE.E4M3.F32.PACK_AB_MERGE_C R17, RZ, R12, RZ ;  /* 0x0000000cff11723e */ /* 0x001fc600048070ff */
[----:B------:R0:W-:Y:S01]  /*dc70*/  @!P5 STG.E.U8 desc[UR14][R30.64+0x29], R13 ;  /* 0x0000290d1e00d986 */ /* 0x0001e2000c10110e */
[----:B------:R-:W-:-:S03]  /*dc80*/  ISETP.LT.OR P5, PT, R41, 0x2a, !P3 ;  /* 0x0000002a2900780c */ /* 0x000fc60005fa1670 */
[----:B------:R-:W-:Y:S01]  /*dc90*/  @!P2 STG.E.U8 desc[UR14][R30.64+0x28], R19 ;  /* 0x000028131e00a986 */ /* 0x000fe2000c10110e */
[C---:B------:R-:W-:Y:S02]  /*dca0*/  ISETP.LT.OR P2, PT, R41.reuse, 0x31, !P1 ;  /* 0x000000312900780c */ /* 0x040fe40004f41670 */
[----:B-1----:R-:W-:Y:S01]  /*dcb0*/  F2FP.SATFINITE.E4M3.F32.PACK_AB_MERGE_C R15, RZ, R10, RZ ;  /* 0x0000000aff0f723e */ /* 0x002fe200048070ff */
[----:B------:R-:W-:Y:S01]  /*dcc0*/  @!P6 STG.E.U8 desc[UR14][R28.64+0x28], R17 ;  /* 0x000028111c00e986 */ /* 0x000fe2000c10110e */
[----:B------:R-:W-:Y:S02]  /*dcd0*/  ISETP.LT.OR P6, PT, R41, 0x32, !P1 ;  /* 0x000000322900780c */ /* 0x000fe40004fc1670 */
[----:B0-----:R-:W-:-:S03]  /*dce0*/  F2FP.SATFINITE.E4M3.F32.PACK_AB_MERGE_C R13, RZ, R8, RZ ;  /* 0x00000008ff0d723e */ /* 0x001fc600048070ff */
        /* <DEDUP_REMOVED lines=9> */
[----:B------:R3:W-:Y:S01]  /*dd80*/  @!P2 STG.E.U8 desc[UR14][R28.64+0x30], R13 ;  /* 0x0000300d1c00a986 */ /* 0x0007e2000c10110e */
[C---:B------:R-:W-:Y:S02]  /*dd90*/  ISETP.LT.OR P2, PT, R41.reuse, 0x39, !P3 ;  /* 0x000000392900780c */ /* 0x040fe40005f41670 */
[----:B-1----:R-:W-:Y:S01]  /*dda0*/  F2FP.SATFINITE.E4M3.F32.PACK_AB_MERGE_C R9, RZ, R4, RZ ;  /* 0x00000004ff09723e */ /* 0x002fe200048070ff */
[----:B------:R1:W-:Y:S01]  /*ddb0*/  @!P6 STG.E.U8 desc[UR14][R30.64+0x38], R11 ;  /* 0x0000380b1e00e986 */ /* 0x0003e2000c10110e */
[C---:B------:R-:W-:Y:S02]  /*ddc0*/  ISETP.LT.OR P6, PT, R41.reuse, 0x3a, !P3 ;  /* 0x0000003a2900780c */ /* 0x040fe40005fc1670 */
[----:B0-----:R-:W-:Y:S01]  /*ddd0*/  F2FP.SATFINITE.E4M3.F32.PACK_AB_MERGE_C R7, RZ, R2, RZ ;  /* 0x00000002ff07723e */ /* 0x001fe200048070ff */
[----:B----4-:R-:W-:Y:S02]  /*dde0*/  FMUL R2, R224, UR20 ;  /* 0x00000014e0027c20 */ /* 0x010fe40008400000 */
[----:B------:R0:W-:Y:S01]  /*ddf0*/  @!P5 STG.E.U8 desc[UR14][R30.64+0x39], R5 ;  /* 0x000039051e00d986 */ /* 0x0001e2000c10110e */
[----:B------:R-:W-:-:S02]  /*de00*/  ISETP.LT.OR P5, PT, R41, 0x42, !P1 ;  /* 0x000000422900780c */ /* 0x000fc40004fa1670 */
[----:B---3--:R-:W-:Y:S01]  /*de10*/  F2FP.SATFINITE.E4M3.F32.PACK_AB_MERGE_C R13, RZ, R3, RZ ;  /* 0x00000003ff0d723e */ /* 0x008fe200048070ff */
[----:B------:R-:W-:Y:S01]  /*de20*/  FMUL R3, R223, UR20 ;  /* 0x00000014df037c20 */ /* 0x000fe20008400000 */
[----:B------:R3:W-:Y:S01]  /*de30*/  @!P2 STG.E.U8 desc[UR14][R28.64+0x38], R9 ;  /* 0x000038091c00a986 */ /* 0x0007e2000c10110e */
[----:B-1----:R-:W-:Y:S01]  /*de40*/  F2FP.SATFINITE.E4M3.F32.PACK_AB_MERGE_C R11, RZ, R0, RZ ;  /* 0x00000000ff0b723e */ /* 0x002fe200048070ff */
[----:B--2---:R-:W-:Y:S01]  /*de50*/  FMUL R0, R220, UR20 ;  /* 0x00000014dc007c20 */ /* 0x004fe20008400000 */
[----:B------:R-:W-:Y:S01]  /*de60*/  ISETP.LT.OR P2, PT, R41, 0x41, !P1 ;  /* 0x000000412900780c */ /* 0x000fe20004f41670 */
[----:B------:R-:W2:Y:S04]  /*de70*/  LDL.LU R223, [R1+0x1c] ;  /* 0x00001c0001df7983 */ /* 0x000ea80000300800 */
[----:B------:R-:W4:Y:S01]  /*de80*/  LDL.LU R221, [R1+0x20] ;  /* 0x0000200001dd7983 */ /* 0x000f220000300800 */
[----:B0-----:R-:W-:-:S03]  /*de90*/  F2FP.SATFINITE.E4M3.F32.PACK_AB_MERGE_C R5, RZ, R3, RZ ;  /* 0x00000003ff05723e */ /* 0x001fc600048070ff */
[----:B------:R-:W4:Y:S01]  /*dea0*/  LDL.LU R224, [R1+0x24] ;  /* 0x0000240001e07983 */ /* 0x000f220000300800 */
[----:B------:R-:W-:Y:S01]  /*deb0*/  FMUL R3, R226, UR20 ;  /* 0x00000014e2037c20 */ /* 0x000fe20008400000 */
[----:B---3--:R-:W-:Y:S01]  /*dec0*/  F2FP.SATFINITE.E4M3.F32.PACK_AB_MERGE_C R9, RZ, R0, RZ ;  /* 0x00000000ff09723e */ /* 0x008fe200048070ff */
[----:B------:R-:W-:Y:S01]  /*ded0*/  FMUL R0, R225, UR20 ;  /* 0x00000014e1007c20 */ /* 0x000fe20008400000 */
[----:B------:R0:W-:Y:S01]  /*dee0*/  @!P6 STG.E.U8 desc[UR14][R28.64+0x39], R13 ;  /* 0x0000390d1c00e986 */ /* 0x0001e2000c10110e */
[----:B------:R-:W-:-:S03]  /*def0*/  ISETP.LT.OR P6, PT, R41, 0x41, !P3 ;  /* 0x000000412900780c */ /* 0x000fc60005fc1670 */
[----:B------:R-:W3:Y:S04]  /*df00*/  LDL.LU R226, [R1+0x28] ;  /* 0x0000280001e27983 */ /* 0x000ee80000300800 */
[----:B------:R-:W3:Y:S01]  /*df10*/  LDL.LU R225, [R1+0x2c] ;  /* 0x00002c0001e17983 */ /* 0x000ee20000300800 */
[----:B0-----:R-:W-:Y:S01]  /*df20*/  F2FP.SATFINITE.E4M3.F32.PACK_AB_MERGE_C R13, RZ, R2, RZ ;  /* 0x00000002ff0d723e */ /* 0x001fe200048070ff */
[----:B------:R-:W-:Y:S02]  /*df30*/  FMUL R2, R227, UR20 ;  /* 0x00000014e3027c20 */ /* 0x000fe40008400000 */
[----:B------:R-:W3:Y:S04]  /*df40*/  LDL.LU R227, [R1+0x30] ;  /* 0x0000300001e37983 */ /* 0x000ee80000300800 */
[----:B------:R-:W-:Y:S01]  /*df50*/  @!P5 STG.E.U8 desc[UR14][R30.64+0x41], R11 ;  /* 0x0000410b1e00d986 */ /* 0x000fe2000c10110e */
[----:B------:R-:W-:-:S03]  /*df60*/  ISETP.LT.OR P5, PT, R41, 0x42, !P3 ;  /* 0x000000422900780c */ /* 0x000fc60005fa1670 */
[----:B------:R0:W-:Y:S01]  /*df70*/  @!P2 STG.E.U8 desc[UR14][R30.64+0x40], R7 ;  /* 0x000040071e00a986 */ /* 0x0001e2000c10110e */
[----:B------:R-:W-:-:S03]  /*df80*/  ISETP.LT.OR P2, PT, R41, 0x49, !P1 ;  /* 0x000000492900780c */ /* 0x000fc60004f41670 */
[----:B------:R1:W-:Y:S01]  /*df90*/  @!P6 STG.E.U8 desc[UR14][R28.64+0x40], R5 ;  /* 0x000040051c00e986 */ /* 0x0003e2000c10110e */
[----:B------:R-:W-:-:S03]  /*dfa0*/  ISETP.LT.OR P6, PT, R41, 0x4a, !P1 ;  /* 0x0000004a2900780c */ /* 0x000fc60004fc1670 */
[----:B------:R-:W3:Y:S04]  /*dfb0*/  LDL.LU R220, [R1+0x34] ;  /* 0x0000340001dc7983 */ /* 0x000ee80000300800 */
[----:B------:R1:W-:Y:S01]  /*dfc0*/  @!P5 STG.E.U8 desc[UR14][R28.64+0x41], R9 ;  /* 0x000041091c00d986 */ /* 0x0003e2000c10110e */
[----:B0-----:R-:W-:Y:S01]  /*dfd0*/  F2FP.SATFINITE.E4M3.F32.PACK_AB_MERGE_C R7, RZ, R3, RZ ;  /* 0x00000003ff07723e */ /* 0x001fe200048070ff */
[----:B------:R-:W-:Y:S02]  /*dfe0*/  FMUL R3, R222, UR20 ;  /* 0x00000014de037c20 */ /* 0x000fe40008400000 */
[----:B------:R-:W-:Y:S01]  /*dff0*/  @!P2 STG.E.U8 desc[UR14][R30.64+0x48], R13 ;  /* 0x0000480d1e00a986 */ /* 0x000fe2000c10110e */
[----:B------:R-:W-:-:S03]  /*e000*/  ISETP.LT.OR P2, PT, R41, 0x49, !P3 ;  /* 0x000000492900780c */ /* 0x000fc60005f41670 */
[----:B------:R-:W3:Y:S01]  /*e010*/  LDL.LU R222, [R1+0x38] ;  /* 0x0000380001de7983 */ /* 0x000ee20000300800 */
[----:B-1----:R-:W-:Y:S02]  /*e020*/  F2FP.SATFINITE.E4M3.F32.PACK_AB_MERGE_C R5, RZ, R0, RZ ;  /* 0x00000000ff05723e */ /* 0x002fe400048070ff */
[----:B------:R-:W-:Y:S02]  /*e030*/  F2FP.SATFINITE.E4M3.F32.PACK_AB_MERGE_C R11, RZ, R2, RZ ;  /* 0x00000002ff0b723e */ /* 0x000fe400048070ff */
[----:B------:R-:W-:Y:S01]  /*e040*/  F2FP.SATFINITE.E4M3.F32.PACK_AB_MERGE_C R9, RZ, R3, RZ ;  /* 0x00000003ff09723e */ /* 0x000fe200048070ff */
[----:B------:R0:W-:Y:S04]  /*e050*/  @!P6 STG.E.U8 desc[UR14][R30.64+0x49], R7 ;  /* 0x000049071e00e986 */ /* 0x0001e8000c10110e */
[----:B------:R1:W-:Y:S01]  /*e060*/  @!P2 STG.E.U8 desc[UR14][R28.64+0x48], R5 ;  /* 0x000048051c00a986 */ /* 0x0003e2000c10110e */
[----:B--2---:R-:W-:-:S03]  /*e070*/  FMUL R0, R223, UR20 ;  /* 0x00000014df007c20 */ /* 0x004fc60008400000 */
[----:B------:R-:W2:Y:S01]  /*e080*/  LDL.LU R223, [R1+0x3c] ;  /* 0x00003c0001df7983 */ /* 0x000ea20000300800 */
[----:B----4-:R-:W-:Y:S01]  /*e090*/  FMUL R2, R221, UR20 ;  /* 0x00000014dd027c20 */ /* 0x010fe20008400000 */
[----:B0-----:R-:W-:Y:S01]  /*e0a0*/  F2FP.SATFINITE.E4M3.F32.PACK_AB_MERGE_C R7, RZ, R0, RZ ;  /* 0x00000000ff07723e */ /* 0x001fe200048070ff */
[----:B------:R-:W-:Y:S02]  /*e0b0*/  FMUL R3, R224, UR20 ;  /* 0x00000014e0037c20 */ /* 0x000fe40008400000 */
[----:B------:R-:W4:Y:S01]  /*e0c0*/  LDL.LU R224, [R1+0x40] ;  /* 0x0000400001e07983 */ /* 0x000f220000300800 */
[----:B------:R-:W-:Y:S02]  /*e0d0*/  F2FP.SATFINITE.E4M3.F32.PACK_AB_MERGE_C R13, RZ, R2, RZ ;  /* 0x00000002ff0d723e */ /* 0x000fe400048070ff */
[----:B-1----:R-:W-:Y:S01]  /*e0e0*/  F2FP.SATFINITE.E4M3.F32.PACK_AB_MERGE_C R5, RZ, R3, RZ ;  /* 0x00000003ff05723e */ /* 0x002fe200048070ff */
[----:B---3--:R-:W-:Y:S02]  /*e0f0*/  FMUL R0, R226, UR20 ;  /* 0x00000014e2007c20 */ /* 0x008fe40008400000 */
[----:B------:R-:W3:Y:S01]  /*e100*/  LDL.LU R226, [R1+0x44] ;  /* 0x0000440001e27983 */ /* 0x000ee20000300800 */
[----:B------:R-:W-:-:S03]  /*e110*/  FMUL R2, R225, UR20 ;  /* 0x00000014e1027c20 */ /* 0x000fc60008400000 */
[----:B------:R-:W3:Y:S01]  /*e120*/  LDL.LU R225, [R1+0x48] ;  /* 0x0000480001e17983 */ /* 0x000ee20000300800 */
[----:B------:R-:W-:-:S03]  /*e130*/  FMUL R3, R227, UR20 ;  /* 0x00000014e3037c20 */ /* 0x000fc60008400000 */
[----:B------:R-:W3:Y:S01]  /*e140*/  LDL.LU R227, [R1+0x4c] ;  /* 0x00004c0001e37983 */ /* 0x000ee20000300800 */
[C---:B------:R-:W-:Y:S02]  /*e150*/  ISETP.LT.OR P5, PT, R41.reuse, 0x4a, !P3 ;  /* 0x0000004a2900780c */ /* 0x040fe40005fa1670 */
[C---:B------:R-:W-:Y:S01]  /*e160*/  ISETP.LT.OR P6, PT, R41.reuse, 0x51, !P1 ;  /* 0x000000512900780c */ /* 0x040fe20004fc1670 */
[----:B------:R-:W3:Y:S01]  /*e170*/  LDL.LU R219, [R1+0x50] ;  /* 0x0000500001db7983 */ /* 0x000ee20000300800 */
[----:B------:R-:W-:-:S03]  /*e180*/  ISETP.LT.OR P2, PT, R41, 0x51, !P3 ;  /* 0x000000512900780c */ /* 0x000fc60005f41670 */
[----:B------:R-:W3:Y:S04]  /*e190*/  LDL.LU R218, [R1+0x54] ;  /* 0x0000540001da7983 */ /* 0x000ee80000300800 */
[----:B------:R-:W3:Y:S04]  /*e1a0*/  LDL.LU R221, [R1+0x58] ;  /* 0x0000580001dd7983 */ /* 0x000ee80000300800 */
[----:B------:R0:W-:Y:S01]  /*e1b0*/  @!P5 STG.E.U8 desc[UR14][R28.64+0x49], R11 ;  /* 0x0000490b1c00d986 */ /* 0x0001e2000c10110e */
[----:B------:R-:W-:-:S03]  /*e1c0*/  ISETP.LT.OR P5, PT, R41, 0x52, !P1 ;  /* 0x000000522900780c */ /* 0x000fc60004fa1670 */
[----:B------:R1:W-:Y:S01]  /*e1d0*/  @!P6 STG.E.U8 desc[UR14][R30.64+0x50], R9 ;  /* 0x000050091e00e986 */ /* 0x0003e2000c10110e */
[----:B------:R-:W-:Y:S02]  /*e1e0*/  ISETP.LT.OR P6, PT, R41, 0x52, !P3 ;  /* 0x000000522900780c */ /* 0x000fe40005fc1670 */
[----:B0-----:R-:W-:-:S07]  /*e1f0*/  F2FP.SATFINITE.E4M3.F32.PACK_AB_MERGE_C R11, RZ, R2, RZ ;  /* 0x00000002ff0b723e */ /* 0x001fce00048070ff */
[----:B------:R0:W-:Y:S01]  /*e200*/  @!P5 STG.E.U8 desc[UR14][R30.64+0x51], R7 ;  /* 0x000051071e00d986 */ /* 0x0001e2000c10110e */
[C---:B------:R-:W-:Y:S02]  /*e210*/  ISETP.LT.OR P5, PT, R41.reuse, 0x5a, !P1 ;  /* 0x0000005a2900780c */ /* 0x040fe40004fa1670 */
[----:B-1----:R-:W-:Y:S01]  /*e220*/  F2FP.SATFINITE.E4M3.F32.PACK_AB_MERGE_C R9, RZ, R0, RZ ;  /* 0x00000000ff09723e */ /* 0x002fe200048070ff */
[----:B------:R-:W-:Y:S01]  /*e230*/  @!P2 STG.E.U8 desc[UR14][R28.64+0x50], R13 ;  /* 0x0000500d1c00a986 */ /* 0x000fe2000c10110e */
[C---:B------:R-:W-:Y:S01]  /*e240*/  ISETP.LT.OR P2, PT, R41.reuse, 0x59, !P1 ;  /* 0x000000592900780c */ /* 0x040fe20004f41670 */
[----:B------:R-:W-:Y:S01]  /*e250*/  FMUL R0, R220, UR20 ;  /* 0x00000014dc007c20 */ /* 0x000fe20008400000 */
[----:B------:R-:W-:Y:S01]  /*e260*/  FMUL R2, R222, UR20 ;  /* 0x00000014de027c20 */ /* 0x000fe20008400000 */
[----:B------:R1:W-:Y:S01]  /*e270*/  @!P6 STG.E.U8 desc[UR14][R28.64+0x51], R5 ;  /* 0x000051051c00e986 */ /* 0x0003e2000c10110e */
[----:B------:R-:W-:-:S03]  /*e280*/  ISETP.LT.OR P6, PT, R41, 0x59, !P3 ;  /* 0x000000592900780c */ /* 0x000fc60005fc1670 */
[----:B------:R-:W3:Y:S04]  /*e290*/  LDL.LU R220, [R1+0x5c] ;  /* 0x00005c0001dc7983 */ /* 0x000ee80000300800 */
[----:B------:R-:W3:Y:S01]  /*e2a0*/  LDL.LU R222, [R1+0x60] ;  /* 0x0000600001de7983 */ /* 0x000ee20000300800 */
[----:B0-----:R-:W-:Y:S02]  /*e2b0*/  F2FP.SATFINITE.E4M3.F32.PACK_AB_MERGE_C R7, RZ, R3, RZ ;  /* 0x00000003ff07723e */ /* 0x001fe400048070ff */
[----:B-1----:R-:W-:Y:S01]  /*e2c0*/  F2FP.SATFINITE.E4M3.F32.PACK_AB_MERGE_C R5, RZ, R0, RZ ;  /* 0x00000000ff05723e */ /* 0x002fe200048070ff */
[----:B------:R0:W-:Y:S01]  /*e2d0*/  @!P2 STG.E.U8 desc[UR14][R30.64+0x58], R9 ;  /* 0x000058091e00a986 */ /* 0x0001e2000c10110e */
[----:B------:R-:W-:-:S03]  /*e2e0*/  F2FP.SATFINITE.E4M3.F32.PACK_AB_MERGE_C R13, RZ, R2, RZ ;  /* 0x00000002ff0d723e */ /* 0x000fc600048070ff */
[----:B------:R-:W-:Y:S04]  /*e2f0*/  @!P5 STG.E.U8 desc[UR14][R30.64+0x59], R11 ;  /* 0x0000590b1e00d986 */ /* 0x000fe8000c10110e */
[----:B------:R1:W-:Y:S01]  /*e300*/  @!P6 STG.E.U8 desc[UR14][R28.64+0x58], R7 ;  /* 0x000058071c00e986 */ /* 0x0003e2000c10110e */
[----:B--2---:R-:W-:-:S03]  /*e310*/  FMUL R3, R223, UR20 ;  /* 0x00000014df037c20 */ /* 0x004fc60008400000 */
[----:B------:R-:W2:Y:S01]  /*e320*/  LDL.LU R223, [R1+0x64] ;  /* 0x0000640001df7983 */ /* 0x000ea20000300800 */
[----:B----4-:R-:W-:Y:S01]  /*e330*/  FMUL R0, R224, UR20 ;  /* 0x00000014e0007c20 */ /* 0x010fe20008400000 */
[----:B0-----:R-:W-:Y:S02]  /*e340*/  F2FP.SATFINITE.E4M3.F32.PACK_AB_MERGE_C R9, RZ, R3, RZ ;  /* 0x00000003ff09723e */ /* 0x001fe400048070ff */
[----:B------:R-:W4:Y:S02]  /*e350*/  LDL.LU R224, [R1+0x68] ;  /* 0x0000680001e07983 */ /* 0x000f240000300800 */
        /* <DEDUP_REMOVED lines=8> */
[C---:B------:R-:W-:Y:S02]  /*e3e0*/  ISETP.LT.OR P2, PT, R41.reuse, 0x61, !P1 ;  /* 0x000000612900780c */ /* 0x040fe40004f41670 */
[----:B------:R-:W-:-:S09]  /*e3f0*/  ISETP.LT.OR P6, PT, R41, 0x62, !P1 ;  /* 0x000000622900780c */ /* 0x000fd20004fc1670 */
[----:B------:R0:W-:Y:S01]  /*e400*/  @!P5 STG.E.U8 desc[UR14][R28.64+0x59], R5 ;  /* 0x000059051c00d986 */ /* 0x0001e2000c10110e */
[----:B------:R-:W-:-:S03]  /*e410*/  ISETP.LT.OR P5, PT, R41, 0x62, !P3 ;  /* 0x000000622900780c */ /* 0x000fc60005fa1670 */
[----:B------:R-:W-:Y:S01]  /*e420*/  @!P2 STG.E.U8 desc[UR14][R30.64+0x60], R13 ;  /* 0x0000600d1e00a986 */ /* 0x000fe2000c10110e */
[----:B------:R-:W-:-:S03]  /*e430*/  ISETP.LT.OR P2, PT, R41, 0x61, !P3 ;  /* 0x000000612900780c */ /* 0x000fc60005f41670 */
[----:B------:R1:W-:Y:S01]  /*e440*/  @!P6 STG.E.U8 desc[UR14][R30.64+0x61], R9 ;  /* 0x000061091e00e986 */ /* 0x0003e2000c10110e */
[----:B------:R-:W-:Y:S02]  /*e450*/  ISETP.LT.OR P6, PT, R41, 0x69, !P1 ;  /* 0x000000692900780c */ /* 0x000fe40004fc1670 */
[----:B------:R-:W-:Y:S02]  /*e460*/  F2FP.SATFINITE.E4M3.F32.PACK_AB_MERGE_C R11, RZ, R2, RZ ;  /* 0x00000002ff0b723e */ /* 0x000fe400048070ff */
[----:B0-----:R-:W-:-:S03]  /*e470*/  F2FP.SATFINITE.E4M3.F32.PACK_AB_MERGE_C R5, RZ, R3, RZ ;  /* 0x00000003ff05723e */ /* 0x001fc600048070ff */
[----:B------:R-:W-:Y:S01]  /*e480*/  @!P5 STG.E.U8 desc[UR14][R28.64+0x61], R11 ;  /* 0x0000610b1c00d986 */ /* 0x000fe2000c10110e */
[----:B------:R-:W-:-:S03]  /*e490*/  ISETP.LT.OR P5, PT, R41, 0x6a, !P1 ;  /* 0x0000006a2900780c */ /* 0x000fc60004fa1670 */
[----:B------:R0:W-:Y:S01]  /*e4a0*/  @!P2 STG.E.U8 desc[UR14][R28.64+0x60], R7 ;  /* 0x000060071c00a986 */ /* 0x0001e2000c10110e */
[----:B------:R-:W-:-:S03]  /*e4b0*/  ISETP.LT.OR P2, PT, R41, 0x69, !P3 ;  /* 0x000000692900780c */ /* 0x000fc60005f41670 */
[----:B------:R0:W-:Y:S01]  /*e4c0*/  @!P6 STG.E.U8 desc[UR14][R30.64+0x68], R5 ;  /* 0x000068051e00e986 */ /* 0x0001e2000c10110e */
[----:B------:R-:W-:Y:S01]  /*e4d0*/  ISETP.LT.OR P6, PT, R41, 0x6a, !P3 ;  /* 0x0000006a2900780c */ /* 0x000fe20005fc1670 */
[----:B------:R-:W-:Y:S01]  /*e4e0*/  FMUL R2, R219, UR20 ;  /* 0x00000014db027c20 */ /* 0x000fe20008400000 */
[----:B------:R-:W-:Y:S01]  /*e4f0*/  FMUL R3, R218, UR20 ;  /* 0x00000014da037c20 */ /* 0x000fe20008400000 */
[----:B-1----:R-:W-:-:S03]  /*e500*/  F2FP.SATFINITE.E4M3.F32.PACK_AB_MERGE_C R9, RZ, R0, RZ ;  /* 0x00000000ff09723e */ /* 0x002fc600048070ff */
[----:B------:R-:W-:Y:S02]  /*e510*/  F2FP.SATFINITE.E4M3.F32.PACK_AB_MERGE_C R13, RZ, R2, RZ ;  /* 0x00000002ff0d723e */ /* 0x000fe400048070ff */
[----:B0-----:R-:W-:Y:S01]  /*e520*/  F2FP.SATFINITE.E4M3.F32.PACK_AB_MERGE_C R7, RZ, R3, RZ ;  /* 0x00000003ff07723e */ /* 0x001fe200048070ff */
[----:B------:R0:W-:Y:S01]  /*e530*/  @!P5 STG.E.U8 desc[UR14][R30.64+0x69], R9 ;  /* 0x000069091e00d986 */ /* 0x0001e2000c10110e */
[----:B------:R-:W-:-:S03]  /*e540*/  ISETP.LT.OR P5, PT, R41, 0x71, !P3 ;  /* 0x000000712900780c */ /* 0x000fc60005fa1670 */
[----:B------:R-:W-:Y:S01]  /*e550*/  @!P2 STG.E.U8 desc[UR14][R28.64+0x68], R13 ;  /* 0x0000680d1c00a986 */ /* 0x000fe2000c10110e */
[----:B------:R-:W-:-:S03]  /*e560*/  ISETP.LT.OR P2, PT, R41, 0x71, !P1 ;  /* 0x000000712900780c */ /* 0x000fc60004f41670 */
[----:B------:R1:W-:Y:S01]  /*e570*/  @!P6 STG.E.U8 desc[UR14][R28.64+0x69], R7 ;  /* 0x000069071c00e986 */ /* 0x0003e2000c10110e */
[----:B------:R-:W-:Y:S01]  /*e580*/  ISETP.LT.OR P6, PT, R41, 0x72, !P1 ;  /* 0x000000722900780c */ /* 0x000fe20004fc1670 */
[----:B------:R-:W-:Y:S01]  /*e590*/  FMUL R0, R221, UR20 ;  /* 0x00000014dd007c20 */ /* 0x000fe20008400000 */
[----:B------:R-:W-:Y:S01]  /*e5a0*/  FMUL R2, R220, UR20 ;  /* 0x00000014dc027c20 */ /* 0x000fe20008400000 */
[----:B------:R-:W-:-:S03]  /*e5b0*/  FMUL R3, R222, UR20 ;  /* 0x00000014de037c20 */ /* 0x000fc60008400000 */
[----:B------:R-:W-:Y:S02]  /*e5c0*/  F2FP.SATFINITE.E4M3.F32.PACK_AB_MERGE_C R5, RZ, R0, RZ ;  /* 0x00000000ff05723e */ /* 0x000fe400048070ff */
[----:B------:R-:W-:Y:S02]  /*e5d0*/  F2FP.SATFINITE.E4M3.F32.PACK_AB_MERGE_C R11, RZ, R2, RZ ;  /* 0x00000002ff0b723e */ /* 0x000fe400048070ff */
[----:B0-----:R-:W-:Y:S01]  /*e5e0*/  F2FP.SATFINITE.E4M3.F32.PACK_AB_MERGE_C R9, RZ, R3, RZ ;  /* 0x00000003ff09723e */ /* 0x001fe200048070ff */
[----:B------:R-:W-:Y:S01]  /*e5f0*/  @!P2 STG.E.U8 desc[UR14][R30.64+0x70], R5 ;  /* 0x000070051e00a986 */ /* 0x000fe2000c10110e */
[----:B------:R-:W-:-:S03]  /*e600*/  ISETP.LT.OR P2, PT, R41, 0x79, !P1 ;  /* 0x000000792900780c */ /* 0x000fc60004f41670 */
[----:B------:R0:W-:Y:S01]  /*e610*/  @!P6 STG.E.U8 desc[UR14][R30.64+0x71], R11 ;  /* 0x0000710b1e00e986 */ /* 0x0001e2000c10110e */
[C---:B------:R-:W-:Y:S02]  /*e620*/  ISETP.LT.OR P6, PT, R41.reuse, 0x72, !P3 ;  /* 0x000000722900780c */ /* 0x040fe40005fc1670 */
[C---:B------:R-:W-:Y:S01]  /*e630*/  ISETP.LT.OR P1, PT, R41.reuse, 0x7a, !P1 ;  /* 0x0000007a2900780c */ /* 0x040fe20004f21670 */
[----:B------:R0:W-:Y:S01]  /*e640*/  @!P5 STG.E.U8 desc[UR14][R28.64+0x70], R9 ;  /* 0x000070091c00d986 */ /* 0x0001e2000c10110e */
[C---:B------:R-:W-:Y:S02]  /*e650*/  ISETP.LT.OR P5, PT, R41.reuse, 0x79, !P3 ;  /* 0x000000792900780c */ /* 0x040fe40005fa1670 */
[----:B------:R-:W-:Y:S01]  /*e660*/  ISETP.LT.OR P3, PT, R41, 0x7a, !P3 ;  /* 0x0000007a2900780c */ /* 0x000fe20005f61670 */
[----:B--2---:R-:W-:Y:S01]  /*e670*/  FMUL R0, R223, UR20 ;  /* 0x00000014df007c20 */ /* 0x004fe20008400000 */
[----:B----4-:R-:W-:-:S04]  /*e680*/  FMUL R2, R224, UR20 ;  /* 0x00000014e0027c20 */ /* 0x010fc80008400000 */
[----:B-1----:R-:W-:Y:S01]  /*e690*/  F2FP.SATFINITE.E4M3.F32.PACK_AB_MERGE_C R7, RZ, R0, RZ ;  /* 0x00000000ff07723e */ /* 0x002fe200048070ff */
[----:B---3--:R-:W-:Y:S01]  /*e6a0*/  FMUL R3, R226, UR20 ;  /* 0x00000014e2037c20 */ /* 0x008fe20008400000 */
[----:B------:R-:W-:Y:S01]  /*e6b0*/  FMUL R4, R225, UR20 ;  /* 0x00000014e1047c20 */ /* 0x000fe20008400000 */
[----:B0-----:R-:W-:-:S03]  /*e6c0*/  F2FP.SATFINITE.E4M3.F32.PACK_AB_MERGE_C R11, RZ, R2, RZ ;  /* 0x00000002ff0b723e */ /* 0x001fc600048070ff */
[----:B------:R-:W-:Y:S01]  /*e6d0*/  F2FP.SATFINITE.E4M3.F32.PACK_AB_MERGE_C R3, RZ, R3, RZ ;  /* 0x00000003ff03723e */ /* 0x000fe200048070ff */
[----:B------:R-:W-:Y:S01]  /*e6e0*/  FMUL R5, R227, UR20 ;  /* 0x00000014e3057c20 */ /* 0x000fe20008400000 */
[----:B------:R-:W-:Y:S01]  /*e6f0*/  F2FP.SATFINITE.E4M3.F32.PACK_AB_MERGE_C R9, RZ, R4, RZ ;  /* 0x00000004ff09723e */ /* 0x000fe200048070ff */
[----:B------:R0:W-:Y:S03]  /*e700*/  @!P6 STG.E.U8 desc[UR14][R28.64+0x71], R7 ;  /* 0x000071071c00e986 */ /* 0x0001e6000c10110e */
[----:B------:R-:W-:Y:S01]  /*e710*/  F2FP.SATFINITE.E4M3.F32.PACK_AB_MERGE_C R5, RZ, R5, RZ ;  /* 0x00000005ff05723e */ /* 0x000fe200048070ff */
[----:B------:R0:W-:Y:S04]  /*e720*/  @!P2 STG.E.U8 desc[UR14][R30.64+0x78], R11 ;  /* 0x0000780b1e00a986 */ /* 0x0001e8000c10110e */
[----:B------:R0:W-:Y:S04]  /*e730*/  @!P1 STG.E.U8 desc[UR14][R30.64+0x79], R3 ;  /* 0x000079031e009986 */ /* 0x0001e8000c10110e */
[----:B------:R0:W-:Y:S04]  /*e740*/  @!P5 STG.E.U8 desc[UR14][R28.64+0x78], R9 ;  /* 0x000078091c00d986 */ /* 0x0001e8000c10110e */
[----:B------:R0:W-:Y:S02]  /*e750*/  @!P3 STG.E.U8 desc[UR14][R28.64+0x79], R5 ;  /* 0x000079051c00b986 */ /* 0x0001e4000c10110e */
.L_x_296:
[----:B------:R-:W-:Y:S05]  /*e760*/  BSYNC B0 ;  /* 0x0000000000007941 */ /* 0x000fea0003800000 */
.L_x_38:
[----:B0-----:R-:W2:Y:S04]  /*e770*/  LDL.LU R3, [R1+0x7c] ;  /* 0x00007c0001037983 */ /* 0x001ea80000300800 */
[----:B-----5:R-:W2:Y:S01]  /*e780*/  LDL.LU R2, [R1+0x80] ;  /* 0x0000800001027983 */ /* 0x020ea20000300800 */
[----:B------:R-:W-:Y:S01]  /*e790*/  ULDC UR6, c[0x0][0xc] ;  /* 0x0000030000067ab9 */ /* 0x000fe20000000800 */
[----:B------:R-:W-:Y:S01]  /*e7a0*/  ULDC UR7, c[0x0][0x10] ;  /* 0x0000040000077ab9 */ /* 0x000fe20000000800 */
[----:B------:R-:W2:Y:S01]  /*e7b0*/  LDC R5, c[0x0][0x14] ;  /* 0x00000500ff057b82 */ /* 0x000ea20000000800 */
[----:B------:R-:W-:Y:S01]  /*e7c0*/  UIMAD.WIDE.U32 UR6, UR6, UR7, URZ ;  /* 0x00000007060672a5 */ /* 0x000fe2000f8e003f */
[----:B------:R-:W-:Y:S01]  /*e7d0*/  PRMT R0, RZ, 0x7610, R0 ;  /* 0x00007610ff007816 */ /* 0x000fe20000000000 */
[----:B------:R-:W-:-:S04]  /*e7e0*/  UMOV UR22, 0xffffffff ;  /* 0xffffffff00167882 */ /* 0x000fc80000000000 */
[----:B--2---:R-:W-:-:S04]  /*e7f0*/  IMAD.WIDE.U32 R2, R5, UR6, R2 ;  /* 0x0000000605027c25 */ /* 0x004fc8000f8e0002 */
[----:B------:R-:W-:Y:S01]  /*e800*/  IMAD R5, R5, UR7, RZ ;  /* 0x0000000705057c24 */ /* 0x000fe2000f8e02ff */
[----:B------:R-:W-:Y:S01]  /*e810*/  ULDC.64 UR6, c[0x0][0x650] ;  /* 0x0001940000067ab9 */ /* 0x000fe20000000a00 */
[----:B------:R-:W-:Y:S01]  /*e820*/  IMAD.MOV.U32 R19, RZ, RZ, R2 ;  /* 0x000000ffff137224 */ /* 0x000fe200078e0002 */
[----:B------:R-:W-:Y:S01]  /*e830*/  ISETP.GE.U32.AND P1, PT, R2, UR6, PT ;  /* 0x0000000602007c0c */ /* 0x000fe2000bf26070 */
[----:B------:R-:W-:Y:S02]  /*e840*/  IMAD.IADD R22, R3, 0x1, R5 ;  /* 0x0000000103167824 */ /* 0x000fe400078e0205 */
[----:B------:R-:W-:-:S03]  /*e850*/  IMAD.MOV.U32 R2, RZ, RZ, -0x1 ;  /* 0xffffffffff027424 */ /* 0x000fc600078e00ff */
[----:B------:R0:W-:Y:S01]  /*e860*/  STL [R1+0x7c], R22 ;  /* 0x00007c1601007387 */ /* 0x0001e20000100800 */
[----:B------:R-:W-:-:S03]  /*e870*/  ISETP.GE.U32.AND.EX P1, PT, R22, UR7, PT, P1 ;  /* 0x0000000716007c0c */ /* 0x000fc6000bf26110 */
[----:B------:R0:W-:Y:S04]  /*e880*/  STL [R1+0x80], R19 ;  /* 0x0000801301007387 */ /* 0x0001e80000100800 */
[----:B------:R0:W-:Y:S06]  /*e890*/  STL [R1+0x84], R2 ;  /* 0x0000840201007387 */ /* 0x0001ec0000100800 */
[----:B------:R-:W-:Y:S05]  /*e8a0*/  @P1 BRA `(.L_x_297) ;  /* 0x00000004006c1947 */ /* 0x000fea0003800000 */
[----:B------:R-:W2:Y:S01]  /*e8b0*/  S2R R14, SR_CTAID.X ;  /* 0x00000000000e7919 */ /* 0x000ea20000002500 */
[----:B------:R-:W5:Y:S01]  /*e8c0*/  LDC.64 R8, c[0x0][0x628] ;  /* 0x00018a00ff087b82 */ /* 0x000f620000000a00 */
[----:B------:R-:W-:Y:S01]  /*e8d0*/  ULDC UR6, c[0x0][0x150] ;  /* 0x0000540000067ab9 */ /* 0x000fe20000000800 */
[----:B------:R-:W-:Y:S01]  /*e8e0*/  IMAD.MOV.U32 R6, RZ, RZ, R19 ;  /* 0x000000ffff067224 */ /* 0x000fe200078e0013 */
[----:B------:R-:W0:Y:S01]  /*e8f0*/  S2R R16, SR_CTAID.Y ;  /* 0x0000000000107919 */ /* 0x000e220000002600 */
[----:B------:R-:W-:-:S04]  /*e900*/  IMAD.MOV.U32 R7, RZ, RZ, R22 ;  /* 0x000000ffff077224 */ /* 0x000fc800078e0016 */
[----:B------:R-:W0:Y:S08]  /*e910*/  LDC R17, c[0x0][0x144] ;  /* 0x00005100ff117b82 */ /* 0x000e300000000800 */
[----:B------:R-:W0:Y:S08]  /*e920*/  LDC R10, c[0x0][0x630] ;  /* 0x00018c00ff0a7b82 */ /* 0x000e300000000800 */
[----:B------:R-:W0:Y:S01]  /*e930*/  LDC.64 R12, c[0x0][0x620] ;  /* 0x00018800ff0c7b82 */ /* 0x000e220000000a00 */
[----:B-----5:R-:W-:-:S04]  /*e940*/  ISETP.NE.U32.AND P1, PT, R8, RZ, PT ;  /* 0x000000ff0800720c */ /* 0x020fc80003f25070 */
[----:B------:R-:W-:Y:S02]  /*e950*/  ISETP.NE.AND.EX P1, PT, R9, RZ, PT, P1 ;  /* 0x000000ff0900720c */ /* 0x000fe40003f25310 */
[----:B--2---:R-:W-:-:S05]  /*e960*/  I2FP.F32.U32 R0, R14 ;  /* 0x0000000e00007245 */ /* 0x004fca0000201000 */
[----:B------:R-:W-:-:S04]  /*e970*/  FMUL R0, R0, UR6 ;  /* 0x0000000600007c20 */ /* 0x000fc80008400000 */
[----:B------:R2:W0:Y:S02]  /*e980*/  F2I.U32.TRUNC.NTZ R15, R0 ;  /* 0x00000000000f7305 */ /* 0x000424000020f000 */
[----:B------:R-:W-:Y:S05]  /*e990*/  @!P1 BRA `(.L_x_298) ;  /* 0x0000000000289947 */ /* 0x000fea0003800000 */
[----:B--2---:R-:W2:Y:S02]  /*e9a0*/  LDC R0, c[0x0][0x634] ;  /* 0x00018d00ff007b82 */ /* 0x004ea40000000800 */
[----:B--2---:R-:W-:-:S05]  /*e9b0*/  IADD3 R7, P1, R19, R0, RZ ;  /* 0x0000000013077210 */ /* 0x004fca0007f3e0ff */
[----:B------:R-:W-:-:S04]  /*e9c0*/  IMAD.X R11, RZ, RZ, R22, P1 ;  /* 0x000000ffff0b7224 */ /* 0x000fc800008e0616 */
[----:B0-----:R-:W-:-:S04]  /*e9d0*/  IMAD.WIDE.U32 R2, R11, R8, RZ ;  /* 0x000000080b027225 */ /* 0x001fc800078e00ff */
[----:B------:R-:W-:-:S04]  /*e9e0*/  IMAD.WIDE.U32 R4, P1, R7, R9, R2 ;  /* 0x0000000907047225 */ /* 0x000fc80007820002 */
[----:B------:R-:W-:-:S04]  /*e9f0*/  IMAD.WIDE.U32 R2, R7, R8, RZ ;  /* 0x0000000807027225 */ /* 0x000fc800078e00ff */
[----:B------:R-:W-:Y:S01]  /*ea00*/  IMAD.X R7, RZ, RZ, RZ, P1 ;  /* 0x000000ffff077224 */ /* 0x000fe200008e06ff */
[----:B------:R-:W-:Y:S01]  /*ea10*/  IADD3 RZ, P1, R3, R4, RZ ;  /* 0x0000000403ff7210 */ /* 0x000fe20007f3e0ff */
[----:B------:R-:W-:-:S04]  /*ea20*/  IMAD.MOV.U32 R6, RZ, RZ, R5 ;  /* 0x000000ffff067224 */ /* 0x000fc800078e0005 */
[----:B------:R-:W-:-:S08]  /*ea30*/  IMAD.WIDE.U32.X R6, R11, R9, R6, P1 ;  /* 0x000000090b067225 */ /* 0x000fd000008e0406 */
.L_x_298:
[-CC-:B01----:R-:W-:Y:S01]  /*ea40*/  SHF.R.U64 R24, R6, R10.reuse, R7.reuse ;  /* 0x0000000a06187219 */ /* 0x183fe20000001207 */
[----:B------:R-:W0:Y:S01]  /*ea50*/  LDC.64 R20, c[0x0][0x640] ;  /* 0x00019000ff147b82 */ /* 0x000e220000000a00 */
[----:B--2---:R-:W-:Y:S01]  /*ea60*/  SHF.R.U32.HI R0, RZ, R10, R7 ;  /* 0x0000000aff007219 */ /* 0x004fe20000011607 */
[----:B------:R-:W-:Y:S01]  /*ea70*/  IMAD.MOV.U32 R2, RZ, RZ, R19 ;  /* 0x000000ffff027224 */ /* 0x000fe200078e0013 */
[----:B------:R-:W-:Y:S01]  /*ea80*/  IADD3 R5, P1, RZ, -R24, RZ ;  /* 0x80000018ff057210 */ /* 0x000fe20007f3e0ff */
[----:B------:R-:W-:Y:S01]  /*ea90*/  IMAD.MOV R15, RZ, RZ, -R15 ;  /* 0x000000ffff0f7224 */ /* 0x000fe200078e0a0f */
[----:B------:R-:W-:Y:S01]  /*eaa0*/  ULDC UR6, c[0x0][0x154] ;  /* 0x0000550000067ab9 */ /* 0x000fe20000000800 */
[----:B------:R-:W-:Y:S02]  /*eab0*/  IMAD.MOV.U32 R7, RZ, RZ, 0x1 ;  /* 0x00000001ff077424 */ /* 0x000fe400078e00ff */
[----:B------:R-:W1:Y:S01]  /*eac0*/  LDC R4, c[0x0][0x618] ;  /* 0x00018600ff047b82 */ /* 0x000e620000000800 */
[----:B------:R-:W-:-:S02]  /*ead0*/  IMAD.X R3, RZ, RZ, ~R0, P1 ;  /* 0x000000ffff037224 */ /* 0x000fc400008e0e00 */
[----:B------:R-:W-:Y:S02]  /*eae0*/  IMAD R15, R17, R15, R14 ;  /* 0x0000000f110f7224 */ /* 0x000fe400078e020e */
[-C--:B------:R-:W-:Y:S02]  /*eaf0*/  IMAD R0, R3, R12.reuse, RZ ;  /* 0x0000000c03007224 */ /* 0x080fe400078e02ff */
[----:B------:R-:W-:Y:S01]  /*eb00*/  IMAD.MOV.U32 R3, RZ, RZ, R22 ;  /* 0x000000ffff037224 */ /* 0x000fe200078e0016 */
[----:B------:R-:W2:Y:S01]  /*eb10*/  LDC R6, c[0x0][0x608] ;  /* 0x00018200ff067b82 */ /* 0x000ea20000000800 */
[----:B------:R-:W-:-:S04]  /*eb20*/  IMAD.WIDE.U32 R2, R5, R12, R2 ;  /* 0x0000000c05027225 */ /* 0x000fc800078e0002 */
[----:B------:R-:W-:-:S03]  /*eb30*/  IMAD R5, R5, R13, R0 ;  /* 0x0000000d05057224 */ /* 0x000fc600078e0200 */
[----:B------:R-:W5:Y:S01]  /*eb40*/  LDC R18, c[0x0][0x658] ;  /* 0x00019600ff127b82 */ /* 0x000f620000000800 */
[----:B------:R-:W-:Y:S01]  /*eb50*/  I2FP.F32.U32 R0, R16 ;  /* 0x0000001000007245 */ /* 0x000fe20000201000 */
[----:B------:R-:W-:Y:S01]  /*eb60*/  IMAD.IADD R3, R3, 0x1, R5 ;  /* 0x0000000103037824 */ /* 0x000fe200078e0205 */
[----:B0-----:R-:W-:Y:S01]  /*eb70*/  ISETP.NE.U32.AND P1, PT, R20, RZ, PT ;  /* 0x000000ff1400720c */ /* 0x001fe20003f25070 */
[----:B------:R-:W-:Y:S02]  /*eb80*/  IMAD.MOV.U32 R5, RZ, RZ, -0x1 ;  /* 0xffffffffff057424 */ /* 0x000fe400078e00ff */
[----:B------:R-:W-:Y:S02]  /*eb90*/  FMUL R0, R0, UR6 ;  /* 0x0000000600007c20 */ /* 0x000fe40008400000 */
[----:B------:R-:W0:Y:S01]  /*eba0*/  LDC R13, c[0x0][0x148] ;  /* 0x00005200ff0d7b82 */ /* 0x000e220000000800 */
[----:B-1----:R-:W-:Y:S01]  /*ebb0*/  SHF.R.U64 R10, R2, R4, R3 ;  /* 0x00000004020a7219 */ /* 0x002fe20000001203 */
[----:B------:R1:W0:Y:S01]  /*ebc0*/  F2I.U32.TRUNC.NTZ R12, R0 ;  /* 0x00000000000c7305 */ /* 0x000222000020f000 */
[----:B------:R-:W-:-:S02]  /*ebd0*/  ISETP.NE.AND.EX P1, PT, R21, RZ, PT, P1 ;  /* 0x000000ff1500720c */ /* 0x000fc40003f25310 */
[----:B------:R-:W-:-:S03]  /*ebe0*/  SHF.R.U32.HI R3, RZ, R4, R3 ;  /* 0x00000004ff037219 */ /* 0x000fc60000011603 */
[----:B------:R-:W0:Y:S01]  /*ebf0*/  LDC R14, c[0x0][0x600] ;  /* 0x00018000ff0e7b82 */ /* 0x000e220000000800 */
[-CC-:B--2---:R-:W-:Y:S02]  /*ec00*/  SHF.R.U64 R8, R10, R6.reuse, R3.reuse ;  /* 0x000000060a087219 */ /* 0x184fe40000001203 */
[----:B------:R-:W-:-:S05]  /*ec10*/  SHF.R.U32.HI R3, RZ, R6, R3 ;  /* 0x00000006ff037219 */ /* 0x000fca0000011603 */
[----:B------:R-:W2:Y:S01]  /*ec20*/  LDC R19, c[0x0][0x648] ;  /* 0x00019200ff137b82 */ /* 0x000ea20000000800 */
[-CC-:B-----5:R-:W-:Y:S02]  /*ec30*/  SHF.R.U64 R11, R8, R18.reuse, R3.reuse ;  /* 0x00000012080b7219 */ /* 0x1a0fe40000001203 */
[-C--:B------:R-:W-:Y:S02]  /*ec40*/  SHF.L.U32 R5, R5, R18.reuse, RZ ;  /* 0x0000001205057219 */ /* 0x080fe400000006ff */
[-C--:B------:R-:W-:Y:S01]  /*ec50*/  SHF.R.U32.HI R3, RZ, R18.reuse, R3 ;  /* 0x00000012ff037219 */ /* 0x080fe20000011603 */
[----:B------:R-:W-:Y:S01]  /*ec60*/  IMAD.MOV.U32 R2, RZ, RZ, R11 ;  /* 0x000000ffff027224 */ /* 0x000fe200078e000b */
[----:B------:R-:W-:Y:S01]  /*ec70*/  SHF.L.U32 R40, R7, R18, RZ ;  /* 0x0000001207287219 */ /* 0x000fe200000006ff */
[----:B------:R-:W0:Y:S01]  /*ec80*/  LDC R22, c[0x0][0x638] ;  /* 0x00018e00ff167b82 */ /* 0x000e220000000800 */
[----:B------:R-:W-:-:S07]  /*ec90*/  LOP3.LUT R17, RZ, R5, RZ, 0x33, !PT ;  /* 0x00000005ff117212 */ /* 0x000fce00078e33ff */
[----:B------:R-:W0:Y:S01]  /*eca0*/  LDC R23, c[0x0][0x610] ;  /* 0x00018400ff177b82 */ /* 0x000e220000000800 */
[----:B-1----:R-:W-:Y:S05]  /*ecb0*/  @!P1 BRA `(.L_x_299) ;  /* 0x0000000000289947 */ /* 0x002fea0003800000 */
[----:B------:R-:W1:Y:S02]  /*ecc0*/  LDC R0, c[0x0][0x64c] ;  /* 0x00019300ff007b82 */ /* 0x000e640000000800 */
[----:B-1----:R-:W-:-:S05]  /*ecd0*/  IADD3 R7, P1, R11, R0, RZ ;  /* 0x000000000b077210 */ /* 0x002fca0007f3e0ff */
        /* <DEDUP_REMOVED lines=8> */
.L_x_299:
[----:B--2---:R-:W-:Y:S01]  /*ed60*/  SHF.R.U64 R0, R2, R19, R3 ;  /* 0x0000001302007219 */ /* 0x004fe20000001203 */
[----:B0-----:R-:W-:Y:S01]  /*ed70*/  VIADD R3, R14, 0xffffffff ;  /* 0xffffffff0e037836 */ /* 0x001fe20000000000 */
[----:B------:R-:W-:Y:S01]  /*ed80*/  LOP3.LUT R5, R8, R17, RZ, 0xc0, !PT ;  /* 0x0000001108057212 */ /* 0x000fe200078ec0ff */
[----:B------:R-:W-:Y:S01]  /*ed90*/  IMAD.MOV R12, RZ, RZ, -R12 ;  /* 0x000000ffff0c7224 */ /* 0x000fe200078e0a0c */
[----:B------:R-:W-:Y:S01]  /*eda0*/  R2UR UR22, R24 ;  /* 0x00000000181672ca */ /* 0x000fe200000e0000 */
[----:B------:R-:W-:Y:S01]  /*edb0*/  IMAD.MOV R2, RZ, RZ, -R0 ;  /* 0x000000ffff027224 */ /* 0x000fe200078e0a00 */
[----:B------:R-:W-:Y:S01]  /*edc0*/  LOP3.LUT R3, R10, R3, RZ, 0xc0, !PT ;  /* 0x000000030a037212 */ /* 0x000fe200078ec0ff */
[----:B------:R-:W-:Y:S02]  /*edd0*/  IMAD R40, R40, R0, R5 ;  /* 0x0000000028287224 */ /* 0x000fe400078e0205 */
[----:B------:R-:W-:Y:S02]  /*ede0*/  @P4 IMAD R15, R13, R12, R16 ;  /* 0x0000000c0d0f4224 */ /* 0x000fe400078e0210 */
[----:B------:R-:W-:-:S02]  /*edf0*/  IMAD R0, R2, R22, R11 ;  /* 0x0000001602007224 */ /* 0x000fc400078e020b */
[----:B------:R-:W-:Y:S02]  /*ee00*/  IMAD R40, R40, R23, R15 ;  /* 0x0000001728287224 */ /* 0x000fe400078e020f */
[----:B------:R-:W-:Y:S02]  /*ee10*/  IMAD R3, R0, R14, R3 ;  /* 0x0000000e00037224 */ /* 0x000fe400078e0203 */
[----:B------:R-:W-:-:S03]  /*ee20*/  IMAD.MOV.U32 R0, RZ, RZ, 0x1 ;  /* 0x00000001ff007424 */ /* 0x000fc600078e00ff */
[----:B------:R-:W-:Y:S02]  /*ee30*/  SEL R2, R3, R40, !P4 ;  /* 0x0000002803027207 */ /* 0x000fe40006000000 */
[----:B------:R-:W-:-:S03]  /*ee40*/  SEL R40, R40, R3, !P4 ;  /* 0x0000000328287207 */ /* 0x000fc60006000000 */
[----:B------:R2:W-:Y:S04]  /*ee50*/  STL [R1+0x84], R2 ;  /* 0x0000840201007387 */ /* 0x0005e80000100800 */
.L_x_297:
[----:B------:R0:W-:Y:S01]  /*ee60*/  STL [R1+0x88], R40 ;  /* 0x0000882801007387 */ /* 0x0001e20000100800 */
[----:B------:R-:W-:-:S13]  /*ee70*/  LOP3.LUT P1, RZ, R0, 0xff, RZ, 0xc0, !PT ;  /* 0x000000ff00ff7812 */ /* 0x000fda000782c0ff */
[----:B0-----:R-:W-:Y:S05]  /*ee80*/  @P1 BRA `(.L_x_300) ;  /* 0xffffff2400281947 */ /* 0x001fea000383ffff */
[----:B------:R-:W-:Y:S05]  /*ee90*/  EXIT ;  /* 0x000000000000794d */ /* 0x000fea0003800000 */
.L_x_8:
[----:B------:R-:W2:Y:S01]  /*eea0*/  LDL R22, [R1+0x80] ;  /* 0x0000800001167983 */ /* 0x000ea20000100800 */
[----:B0-----:R-:W-:-:S03]  /*eeb0*/  ULDC.64 UR4, c[0x0][0x650] ;  /* 0x0001940000047ab9 */ /* 0x001fc60000000a00 */
[----:B-1----:R-:W3:Y:S01]  /*eec0*/  LDL R23, [R1+0x7c] ;  /* 0x00007c0001177983 */ /* 0x002ee20000100800 */
[----:B------:R-:W-:Y:S01]  /*eed0*/  PRMT R4, RZ, 0x7610, R4 ;  /* 0x00007610ff047816 */ /* 0x000fe20000000004 */
[----:B------:R-:W-:Y:S02]  /*eee0*/  IMAD.MOV.U32 R5, RZ, RZ, -0x1 ;  /* 0xffffffffff057424 */ /* 0x000fe400078e00ff */
[----:B------:R-:W-:Y:S02]  /*eef0*/  IMAD.MOV.U32 R7, RZ, RZ, -0x1 ;  /* 0xffffffffff077424 */ /* 0x000fe400078e00ff */
[----:B------:R-:W-:Y:S01]  /*ef00*/  IMAD.MOV.U32 R6, RZ, RZ, -0x1 ;  /* 0xffffffffff067424 */ /* 0x000fe200078e00ff */
[----:B--2---:R-:W-:-:S04]  /*ef10*/  ISETP.GE.U32.AND P0, PT, R22, UR4, PT ;  /* 0x0000000416007c0c */ /* 0x004fc8000bf06070 */
[----:B---3--:R-:W-:-:S13]  /*ef20*/  ISETP.GE.U32.AND.EX P0, PT, R23, UR5, PT, P0 ;  /* 0x0000000517007c0c */ /* 0x008fda000bf06100 */
[----:B------:R-:W-:Y:S05]  /*ef30*/  @P0 BRA `(.L_x_301) ;  /* 0x00000004002c0947 */ /* 0x000fea0003800000 */
[----:B------:R-:W0:Y:S01]  /*ef40*/  LDC.64 R14, c[0x0][0x628] ;  /* 0x00018a00ff0e7b82 */ /* 0x000e220000000a00 */
[----:B------:R-:W-:Y:S02]  /*ef50*/  IMAD.MOV.U32 R8, RZ, RZ, R22 ;  /* 0x000000ffff087224 */ /* 0x000fe400078e0016 */
[----:B------:R-:W-:-:S05]  /*ef60*/  IMAD.MOV.U32 R9, RZ, RZ, R23 ;  /* 0x000000ffff097224 */ /* 0x000fca00078e0017 */
[----:B------:R-:W1:Y:S08]  /*ef70*/  LDC R10, c[0x0][0x630] ;  /* 0x00018c00ff0a7b82 */ /* 0x000e700000000800 */
[----:B------:R-:W2:Y:S01]  /*ef80*/  LDC.64 R16, c[0x0][0x620] ;  /* 0x00018800ff107b82 */ /* 0x000ea20000000a00 */
[----:B0-----:R-:W-:-:S04]  /*ef90*/  ISETP.NE.U32.AND P0, PT, R14, RZ, PT ;  /* 0x000000ff0e00720c */ /* 0x001fc80003f05070 */
[----:B------:R-:W-:-:S13]  /*efa0*/  ISETP.NE.AND.EX P0, PT, R15, RZ, PT, P0 ;  /* 0x000000ff0f00720c */ /* 0x000fda0003f05300 */
[----:B-12---:R-:W-:Y:S05]  /*efb0*/  @!P0 BRA `(.L_x_302) ;  /* 0x0000000000288947 */ /* 0x006fea0003800000 */
        /* <DEDUP_REMOVED lines=10> */
.L_x_302:
[----:B------:R-:W0:Y:S01]  /*f060*/  LDC.64 R20, c[0x0][0x640] ;  /* 0x00019000ff147b82 */ /* 0x000e220000000a00 */
[-CC-:B------:R-:W-:Y:S02]  /*f070*/  SHF.R.U64 R14, R8, R10.reuse, R9.reuse ;  /* 0x0000000a080e7219 */ /* 0x180fe40000001209 */
[----:B------:R-:W-:Y:S02]  /*f080*/  SHF.R.U32.HI R4, RZ, R10, R9 ;  /* 0x0000000aff047219 */ /* 0x000fe40000011609 */
[----:B------:R-:W-:-:S03]  /*f090*/  IADD3 R7, P0, RZ, -R14, RZ ;  /* 0x8000000eff077210 */ /* 0x000fc60007f1e0ff */
[----:B------:R-:W1:Y:S02]  /*f0a0*/  LDC R8, c[0x0][0x618] ;  /* 0x00018600ff087b82 */ /* 0x000e640000000800 */
[----:B------:R-:W-:Y:S02]  /*f0b0*/  IMAD.X R5, RZ, RZ, ~R4, P0 ;  /* 0x000000ffff057224 */ /* 0x000fe400000e0e04 */
[----:B------:R-:W-:Y:S02]  /*f0c0*/  IMAD.MOV.U32 R4, RZ, RZ, R22 ;  /* 0x000000ffff047224 */ /* 0x000fe400078e0016 */
[-C--:B------:R-:W-:Y:S02]  /*f0d0*/  IMAD R6, R5, R16.reuse, RZ ;  /* 0x0000001005067224 */ /* 0x080fe400078e02ff */
[----:B------:R-:W2:Y:S01]  /*f0e0*/  LDC R18, c[0x0][0x608] ;  /* 0x00018200ff127b82 */ /* 0x000ea20000000800 */
[----:B------:R-:W-:Y:S02]  /*f0f0*/  IMAD.MOV.U32 R5, RZ, RZ, R23 ;  /* 0x000000ffff057224 */ /* 0x000fe400078e0017 */
[----:B------:R-:W-:-:S05]  /*f100*/  IMAD.WIDE.U32 R4, R7, R16, R4 ;  /* 0x0000001007047225 */ /* 0x000fca00078e0004 */
[----:B------:R-:W3:Y:S01]  /*f110*/  LDC R19, c[0x0][0x658] ;  /* 0x00019600ff137b82 */ /* 0x000ee20000000800 */
[----:B------:R-:W-:Y:S01]  /*f120*/  IMAD R7, R7, R17, R6 ;  /* 0x0000001107077224 */ /* 0x000fe200078e0206 */
[----:B0-----:R-:W-:Y:S01]  /*f130*/  ISETP.NE.U32.AND P0, PT, R20, RZ, PT ;  /* 0x000000ff1400720c */ /* 0x001fe20003f05070 */
[----:B------:R-:W-:Y:S02]  /*f140*/  IMAD.MOV.U32 R6, RZ, RZ, -0x1 ;  /* 0xffffffffff067424 */ /* 0x000fe400078e00ff */
[----:B------:R-:W-:Y:S01]  /*f150*/  IMAD.IADD R5, R5, 0x1, R7 ;  /* 0x0000000105057824 */ /* 0x000fe200078e0207 */
[----:B------:R-:W-:Y:S02]  /*f160*/  ISETP.NE.AND.EX P0, PT, R21, RZ, PT, P0 ;  /* 0x000000ff1500720c */ /* 0x000fe40003f05300 */
[----:B------:R-:W0:Y:S02]  /*f170*/  LDC R17, c[0x0][0x600] ;  /* 0x00018000ff117b82 */ /* 0x000e240000000800 */
[----:B-1----:R-:W-:-:S02]  /*f180*/  SHF.R.U64 R10, R4, R8, R5 ;  /* 0x00000008040a7219 */ /* 0x002fc40000001205 */
[----:B------:R-:W-:-:S04]  /*f190*/  SHF.R.U32.HI R5, RZ, R8, R5 ;  /* 0x00000008ff057219 */ /* 0x000fc80000011605 */
[----:B------:R-:W1:Y:S01]  /*f1a0*/  LDC R22, c[0x0][0x648] ;  /* 0x00019200ff167b82 */ /* 0x000e620000000800 */
[-CC-:B--2---:R-:W-:Y:S02]  /*f1b0*/  SHF.R.U64 R15, R10, R18.reuse, R5.reuse ;  /* 0x000000120a0f7219 */ /* 0x184fe40000001205 */
[----:B------:R-:W-:Y:S01]  /*f1c0*/  SHF.R.U32.HI R4, RZ, R18, R5 ;  /* 0x00000012ff047219 */ /* 0x000fe20000011605 */
[----:B------:R-:W-:-:S04]  /*f1d0*/  IMAD.MOV.U32 R18, RZ, RZ, 0x1 ;  /* 0x00000001ff127424 */ /* 0x000fc800078e00ff */
[----:B------:R-:W2:Y:S01]  /*f1e0*/  LDC R23, c[0x0][0x638] ;  /* 0x00018e00ff177b82 */ /* 0x000ea20000000800 */
[-CC-:B---3--:R-:W-:Y:S02]  /*f1f0*/  SHF.R.U64 R16, R15, R19.reuse, R4.reuse ;  /* 0x000000130f107219 */ /* 0x188fe40000001204 */
[-C--:B------:R-:W-:Y:S02]  /*f200*/  SHF.L.U32 R6, R6, R19.reuse, RZ ;  /* 0x0000001306067219 */ /* 0x080fe400000006ff */
[----:B------:R-:W-:Y:S01]  /*f210*/  SHF.R.U32.HI R5, RZ, R19, R4 ;  /* 0x00000013ff057219 */ /* 0x000fe20000011604 */
[----:B------:R-:W-:Y:S01]  /*f220*/  IMAD.MOV.U32 R4, RZ, RZ, R16 ;  /* 0x000000ffff047224 */ /* 0x000fe200078e0010 */
[----:B------:R-:W-:Y:S01]  /*f230*/  LOP3.LUT R24, RZ, R6, RZ, 0x33, !PT ;  /* 0x00000006ff187212 */ /* 0x000fe200078e33ff */
[----:B------:R-:W3:Y:S01]  /*f240*/  LDC R25, c[0x0][0x610] ;  /* 0x00018400ff197b82 */ /* 0x000ee20000000800 */
[----:B------:R-:W-:Y:S05]  /*f250*/  @!P0 BRA `(.L_x_303) ;  /* 0x0000000000288947 */ /* 0x000fea0003800000 */
        /* <DEDUP_REMOVED lines=10> */
.L_x_303:
[----:B-1----:R-:W-:Y:S01]  /*f300*/  SHF.R.U64 R4, R4, R22, R5 ;  /* 0x0000001604047219 */ /* 0x002fe20000001205 */
[----:B0-----:R-:W-:Y:S01]  /*f310*/  VIADD R7, R17, 0xffffffff ;  /* 0xffffffff11077836 */ /* 0x001fe20000000000 */
[----:B------:R-:W-:Y:S01]  /*f320*/  SHF.L.U32 R18, R18, R19, RZ ;  /* 0x0000001312127219 */ /* 0x000fe200000006ff */
[----:B------:R-:W-:Y:S01]  /*f330*/  @P4 IMAD R0, R11, R12, R2 ;  /* 0x0000000c0b004224 */ /* 0x000fe200078e0202 */
[----:B------:R-:W-:Y:S01]  /*f340*/  LOP3.LUT R3, R15, R24, RZ, 0xc0, !PT ;  /* 0x000000180f037212 */ /* 0x000fe200078ec0ff */
[----:B------:R-:W-:Y:S01]  /*f350*/  IMAD.MOV R5, RZ, RZ, -R4 ;  /* 0x000000ffff057224 */ /* 0x000fe200078e0a04 */
[----:B------:R-:W-:Y:S01]  /*f360*/  LOP3.LUT R7, R10, R7, RZ, 0xc0, !PT ;  /* 0x000000070a077212 */ /* 0x000fe200078ec0ff */
[----:B------:R-:W-:Y:S02]  /*f370*/  IMAD.MOV.U32 R6, RZ, RZ, R14 ;  /* 0x000000ffff067224 */ /* 0x000fe400078e000e */
[----:B------:R-:W-:Y:S02]  /*f380*/  IMAD R3, R18, R4, R3 ;  /* 0x0000000412037224 */ /* 0x000fe400078e0203 */
[----:B--2---:R-:W-:-:S02]  /*f390*/  IMAD R2, R5, R23, R16 ;  /* 0x0000001705027224 */ /* 0x004fc400078e0210 */
[----:B---3--:R-:W-:Y:S02]  /*f3a0*/  IMAD R0, R3, R25, R0 ;  /* 0x0000001903007224 */ /* 0x008fe400078e0200 */
[----:B------:R-:W-:Y:S02]  /*f3b0*/  IMAD R5, R2, R17, R7 ;  /* 0x0000001102057224 */ /* 0x000fe400078e0207 */
[----:B------:R-:W-:-:S03]  /*f3c0*/  IMAD.MOV.U32 R4, RZ, RZ, 0x1 ;  /* 0x00000001ff047424 */ /* 0x000fc600078e00ff */
[----:B------:R-:W-:Y:S02]  /*f3d0*/  SEL R7, R5, R0, !P4 ;  /* 0x0000000005077207 */ /* 0x000fe40006000000 */
[----:B------:R-:W-:-:S07]  /*f3e0*/  SEL R5, R0, R5, !P4 ;  /* 0x0000000500057207 */ /* 0x000fce0006000000 */
.L_x_301:
[----:B------:R-:W-:-:S08]  /*f3f0*/  NOP ;  /* 0x0000000000007918 */ /* 0x000fd00000000000 */
[----:B------:R-:W0:-:S00]  /*f400*/  USETMAXREG.DEALLOC.CTAPOOL 0x28 ;  /* 0x00000028000079c8 */ /* 0x000e0000080e0500 */
[----:B------:R-:W-:-:S13]  /*f410*/  ISETP.NE.AND P0, PT, RZ, UR8, PT ;  /* 0x00000008ff007c0c */ /* 0x000fda000bf05270 */
[----:B------:R-:W-:Y:S05]  /*f420*/  @P0 EXIT ;  /* 0x000000000000094d */ /* 0x000fea0003800000 */
[----:B0-----:R-:W-:Y:S01]  /*f430*/  LOP3.LUT P0, RZ, R4, 0xff, RZ, 0xc0, !PT ;  /* 0x000000ff04ff7812 */ /* 0x001fe2000780c0ff */
[----:B------:R-:W-:Y:S02]  /*f440*/  IMAD.MOV.U32 R0, RZ, RZ, 0x1 ;  /* 0x00000001ff007424 */ /* 0x000fe400078e00ff */
[----:B------:R-:W-:-:S10]  /*f450*/  IMAD.MOV.U32 R9, RZ, RZ, RZ ;  /* 0x000000ffff097224 */ /* 0x000fd400078e00ff */
[----:B------:R-:W-:Y:S05]  /*f460*/  @!P0 BRA `(.L_x_304) ;  /* 0x0000000c005c8947 */ /* 0x000fea0003800000 */
[----:B------:R-:W0:Y:S01]  /*f470*/  S2UR UR12, SR_CgaCtaId ;  /* 0x00000000000c79c3 */ /* 0x000e220000008800 */
[----:B------:R-:W-:Y:S01]  /*f480*/  ULDC UR4, c[0x0][0x28c] ;  /* 0x0000a30000047ab9 */ /* 0x000fe20000000800 */
[----:B------:R-:W-:Y:S01]  /*f490*/  ULDC UR6, c[0x0][0x658] ;  /* 0x0001960000067ab9 */ /* 0x000fe20000000800 */
[----:B------:R-:W-:Y:S01]  /*f4a0*/  UIADD3 UR10, UR4, 0x3f, URZ ;  /* 0x0000003f040a7890 */ /* 0x000fe2000fffe03f */
[----:B------:R-:W-:Y:S01]  /*f4b0*/  BSSY B0, `(.L_x_304) ;  /* 0x00000d2000007945 */ /* 0x000fe20003800000 */
[----:B------:R-:W-:Y:S01]  /*f4c0*/  UMOV UR7, 0xffffffff ;  /* 0xffffffff00077882 */ /* 0x000fe20000000000 */
[----:B------:R-:W-:Y:S01]  /*f4d0*/  ULDC UR5, c[0x0][0x600] ;  /* 0x0001800000057ab9 */ /* 0x000fe20000000800 */
[----:B------:R-:W-:Y:S01]  /*f4e0*/  UMOV UR9, 0x1 ;  /* 0x0000000100097882 */ /* 0x000fe20000000000 */
[----:B------:R-:W-:Y:S01]  /*f4f0*/  USHF.L.U32 UR7, UR7, UR6, URZ ;  /* 0x0000000607077299 */ /* 0x000fe2000800063f */
[----:B------:R-:W-:Y:S01]  /*f500*/  IMAD.MOV.U32 R11, RZ, RZ, 0x1 ;  /* 0x00000001ff0b7424 */ /* 0x000fe200078e00ff */
[----:B------:R-:W-:Y:S01]  /*f510*/  UIADD3 UR4, UR5, -0x1, URZ ;  /* 0xffffffff05047890 */ /* 0x000fe2000fffe03f */
[----:B------:R-:W-:Y:S01]  /*f520*/  IMAD.MOV.U32 R0, RZ, RZ, 0x1 ;  /* 0x00000001ff007424 */ /* 0x000fe200078e00ff */
[----:B------:R-:W-:Y:S01]  /*f530*/  USHF.R.S32.HI UR11, URZ, 0x1f, UR10 ;  /* 0x0000001f3f0b7899 */ /* 0x000fe2000801140a */
[----:B------:R-:W-:Y:S01]  /*f540*/  IMAD.MOV.U32 R9, RZ, RZ, RZ ;  /* 0x000000ffff097224 */ /* 0x000fe200078e00ff */
[----:B------:R-:W-:Y:S01]  /*f550*/  ULDC UR8, c[0x0][0xc] ;  /* 0x0000030000087ab9 */ /* 0x000fe20000000800 */
[----:B------:R-:W-:-:S02]  /*f560*/  USHF.L.U32 UR5, UR9, UR6, URZ ;  /* 0x0000000609057299 */ /* 0x000fc4000800063f */
[----:B------:R-:W-:Y:S01]  /*f570*/  ULEA.HI UR11, UR11, UR10, URZ, 0x6 ;  /* 0x0000000a0b0b7291 */ /* 0x000fe2000f8f303f */
[----:B------:R-:W-:Y:S01]  /*f580*/  ULDC UR9, c[0x0][0x10] ;  /* 0x0000040000097ab9 */ /* 0x000fe20000000800 */
[----:B------:R-:W-:Y:S02]  /*f590*/  ULOP3.LUT UR6, URZ, UR7, URZ, 0x33, !UPT ;  /* 0x000000073f067292 */ /* 0x000fe4000f8e333f */
[----:B------:R-:W-:Y:S01]  /*f5a0*/  UIMAD.WIDE.U32 UR8, UR8, UR9, URZ ;  /* 0x00000009080872a5 */ /* 0x000fe2000f8e003f */
[----:B------:R-:W-:Y:S01]  /*f5b0*/  ULDC UR7, c[0x0][0x14] ;  /* 0x0000050000077ab9 */ /* 0x000fe20000000800 */
[----:B------:R-:W-:Y:S01]  /*f5c0*/  USHF.R.S32.HI UR20, URZ, 0x6, UR11 ;  /* 0x000000063f147899 */ /* 0x000fe2000801140b */
[----:B0-----:R-:W-:Y:S01]  /*f5d0*/  IMAD.U32 R8, RZ, RZ, UR12 ;  /* 0x0000000cff087e24 */ /* 0x001fe2000f8e00ff */
[----:B------:R-:W-:Y:S02]  /*f5e0*/  UIMAD.WIDE.U32 UR24, UR8, UR7, URZ ;  /* 0x00000007081872a5 */ /* 0x000fe4000f8e003f */
[----:B------:R-:W-:-:S02]  /*f5f0*/  UIMAD UR18, UR9, UR7, URZ ;  /* 0x00000007091272a4 */ /* 0x000fc4000f8e023f */
[----:B------:R-:W-:Y:S02]  /*f600*/  ULOP3.LUT UR23, UR13, 0x2, URZ, 0xfc, !UPT ;  /* 0x000000020d177892 */ /* 0x000fe4000f8efc3f */
[----:B------:R-:W-:Y:S02]  /*f610*/  UIADD3 UR18, UR25, UR18, URZ ;  /* 0x0000001219127290 */ /* 0x000fe4000fffe03f */
[----:B------:R-:W-:Y:S01]  /*f620*/  UIADD3 UR28, UR20, 0x1, URZ ;  /* 0x00000001141c7890 */ /* 0x000fe2000fffe03f */
[----:B------:R-:W-:-:S11]  /*f630*/  ULDC.64 UR26, c[0x0][0x198] ;  /* 0x00006600001a7ab9 */ /* 0x000fd60000000a00 */
.L_x_315:
[----:B------:R-:W-:-:S03]  /*f640*/  UMOV UR7, 0xffffffff ;  /* 0xffffffff00077882 */ /* 0x000fc60000000000 */
[----:B------:R-:W-:Y:S05]  /*f650*/  BRA.DIV UR7, `(.L_x_305) ;  /* 0x0000001207907947 */ /* 0x000fea000b800000 */
[----:B------:R-:W-:-:S13]  /*f660*/  ELECT P0, URZ, PT ;  /* 0x00000000003f782f */ /* 0x000fda0003800000 */
.L_x_331:
[----:B------:R-:W0:Y:S01]  /*f670*/  LDC R2, c[0x0][0x28c] ;  /* 0x0000a300ff027b82 */ /* 0x000e220000000800 */
[----:B------:R-:W-:Y:S01]  /*f680*/  BSSY B1, `(.L_x_306) ;  /* 0x000003c000017945 */ /* 0x000fe20003800000 */
[----:B0-----:R-:W-:-:S13]  /*f690*/  ISETP.LT.OR P0, PT, R2, 0x1, !P0 ;  /* 0x000000010200780c */ /* 0x001fda0004701670 */
[----:B------:R-:W-:Y:S05]  /*f6a0*/  @P0 BRA `(.L_x_307) ;  /* 0x0000000000e40947 */ /* 0x000fea0003800000 */
[----:B------:R-:W-:Y:S02]  /*f6b0*/  IMAD R5, R5, 0x2, R8 ;  /* 0x0000000205057824 */ /* 0x000fe400078e0208 */
[----:B------:R-:W-:Y:S02]  /*f6c0*/  IMAD.SHL.U32 R10, R7, 0x80, RZ ;  /* 0x00000080070a7824 */ /* 0x000fe400078e00ff */
[----:B------:R-:W-:Y:S02]  /*f6d0*/  IMAD.MOV.U32 R14, RZ, RZ, RZ ;  /* 0x000000ffff0e7224 */ /* 0x000fe400078e00ff */
[----:B------:R-:W-:Y:S02]  /*f6e0*/  IMAD.U32 R15, RZ, RZ, UR28 ;  /* 0x0000001cff0f7e24 */ /* 0x000fe4000f8e00ff */
[----:B------:R-:W-:Y:S02]  /*f6f0*/  IMAD.MOV.U32 R2, RZ, RZ, R0 ;  /* 0x000000ffff027224 */ /* 0x000fe400078e0000 */
[----:B------:R-:W-:-:S02]  /*f700*/  IMAD.MOV.U32 R3, RZ, RZ, R9 ;  /* 0x000000ffff037224 */ /* 0x000fc400078e0009 */
[----:B------:R-:W-:-:S07]  /*f710*/  IMAD.SHL.U32 R7, R5, 0x80, RZ ;  /* 0x0000008005077824 */ /* 0x000fce00078e00ff */
.L_x_310:
[----:B------:R-:W0:Y:S01]  /*f720*/  S2UR UR7, SR_CgaCtaId ;  /* 0x00000000000779c3 */ /* 0x000e220000008800 */
[----:B------:R-:W1:Y:S01]  /*f730*/  S2R R16, SR_TID.X ;  /* 0x0000000000107919 */ /* 0x000e620000002100 */
[----:B------:R-:W-:Y:S02]  /*f740*/  MOV R5, 0x400 ;  /* 0x0000040000057802 */ /* 0x000fe40000000f00 */
[----:B------:R-:W-:Y:S01]  /*f750*/  SHF.L.U32 R4, R2, 0x1f, RZ ;  /* 0x0000001f02047819 */ /* 0x000fe200000006ff */
[----:B0-----:R-:W-:-:S05]  /*f760*/  IMAD.U32 R8, RZ, RZ, UR7 ;  /* 0x00000007ff087e24 */ /* 0x001fca000f8e00ff */
[----:B------:R-:W-:Y:S02]  /*f770*/  LEA R12, R8, R5, 0x18 ;  /* 0x00000005080c7211 */ /* 0x000fe400078ec0ff */
[----:B-1----:R-:W-:-:S03]  /*f780*/  LOP3.LUT P1, RZ, R16, 0x7f, RZ, 0xc0, !PT ;  /* 0x0000007f10ff7812 */ /* 0x002fc6000782c0ff */
[----:B------:R-:W-:-:S04]  /*f790*/  IMAD R13, R3, 0x8, R12 ;  /* 0x00000008030d7824 */ /* 0x000fc800078e020c */
[----:B------:R-:W0:Y:S06]  /*f7a0*/  SYNCS.PHASECHK.TRANS64.TRYWAIT P0, [R13+URZ+0x48], R4 ;  /* 0x000048040d0075a7 */ /* 0x000e2c000800017f */
[----:B------:R-:W1:Y:S01]  /*f7b0*/  @!P1 LDC R5, c[0x0][0x500] ;  /* 0x00014000ff059b82 */ /* 0x000e620000000800 */
[----:B0-----:R-:W-:Y:S05]  /*f7c0*/  @!P0 BRA `(.L_x_308) ;  /* 0x0000001000548947 */ /* 0x001fea0003800000 */
.L_x_332:
[----:B------:R-:W-:Y:S01]  /*f7d0*/  UPRMT UR7, UR23, 0x9910, URZ ;  /* 0x0000991017077896 */ /* 0x000fe2000800003f */
[----:B-1----:R1:W-:Y:S03]  /*f7e0*/  @!P1 SYNCS.ARRIVE.TRANS64 RZ, [R13+URZ], R5 ;  /* 0x000000050dff99a7 */ /* 0x0023e6000800003f */
[----:B------:R-:W-:-:S06]  /*f7f0*/  UISETP.NE.AND UP0, UPT, UR7, 0x2, UPT ;  /* 0x000000020700788c */ /* 0x000fcc000bf05270 */
[----:B------:R-:W-:-:S13]  /*f800*/  PLOP3.LUT P0, PT, PT, PT, UP0, 0x80, 0x0 ;  /* 0x000000000000781c */ /* 0x000fda0003f0f008 */
[----:B-1----:R-:W-:Y:S05]  /*f810*/  @P0 BRA `(.L_x_309) ;  /* 0x0000000000040947 */ /* 0x002fea0003800000 */
[----:B------:R-:W-:Y:S01]  /*f820*/  BPT.TRAP 0x1 ;  /* 0x000000040000795c */ /* 0x000fe20000300000 */
.L_x_309:
[----:B0-----:R-:W-:Y:S01]  /*f830*/  IMAD R4, R3, 0x2, R8 ;  /* 0x0000000203047824 */ /* 0x001fe200078e0208 */
[----:B------:R-:W-:Y:S01]  /*f840*/  R2UR UR9, R13 ;  /* 0x000000000d0972ca */ /* 0x000fe200000e0000 */
[----:B------:R-:W-:Y:S01]  /*f850*/  VIADD R15, R15, 0xffffffff ;  /* 0xffffffff0f0f7836 */ /* 0x000fe20000000000 */
[----:B------:R-:W-:Y:S01]  /*f860*/  UIADD3 UR14, UP0, UR26, 0xf0, URZ ;  /* 0x000000f01a0e7890 */ /* 0x000fe2000ff1e03f */
[--C-:B------:R-:W-:Y:S01]  /*f870*/  IMAD.U32 R4, R4, 0x2000, R12.reuse ;  /* 0x0000200004047824 */ /* 0x100fe200078e000c */
[----:B------:R-:W-:Y:S01]  /*f880*/  R2UR UR11, R7 ;  /* 0x00000000070b72ca */ /* 0x000fe200000e0000 */
[C---:B------:R-:W-:Y:S01]  /*f890*/  IMAD R12, R3.reuse, 0x2000, R12 ;  /* 0x00002000030c7824 */ /* 0x040fe200078e020c */
[----:B------:R-:W-:Y:S01]  /*f8a0*/  R2UR UR10, R14 ;  /* 0x000000000e0a72ca */ /* 0x000fe200000e0000 */
[----:B------:R-:W-:Y:S01]  /*f8b0*/  UIADD3 UR30, UP1, UR26, 0x1f0, URZ ;  /* 0x000001f01a1e7890 */ /* 0x000fe2000ff3e03f */
[----:B------:R-:W-:Y:S01]  /*f8c0*/  R2UR UR7, R4 ;  /* 0x00000000040772ca */ /* 0x000fe200000e0000 */
[----:B------:R-:W-:Y:S01]  /*f8d0*/  UIADD3.X UR15, URZ, UR27, URZ, UP0, !UPT ;  /* 0x0000001b3f0f7290 */ /* 0x000fe200087fe43f */
[----:B------:R-:W-:Y:S01]  /*f8e0*/  R2UR UR8, R12 ;  /* 0x000000000c0872ca */ /* 0x000fe200000e0000 */
[----:B------:R-:W-:Y:S01]  /*f8f0*/  VIADD R3, R3, 0x1 ;  /* 0x0000000103037836 */ /* 0x000fe20000000000 */
[----:B------:R-:W-:Y:S01]  /*f900*/  R2UR UR12, R6 ;  /* 0x00000000060c72ca */ /* 0x000fe200000e0000 */
[----:B------:R-:W-:Y:S01]  /*f910*/  UIADD3.X UR31, URZ, UR27, URZ, UP1, !UPT ;  /* 0x0000001b3f1f7290 */ /* 0x000fe20008ffe43f */
[----:B------:R-:W-:Y:S01]  /*f920*/  R2UR UR21, R10 ;  /* 0x000000000a1572ca */ /* 0x000fe200000e0000 */
[----:B------:R-:W-:Y:S01]  /*f930*/  UMOV UR22, 0x30000 ;  /* 0x0003000000167882 */ /* 0x000fe20000000000 */
[----:B------:R-:W-:Y:S01]  /*f940*/  ISETP.GT.AND P1, PT, R15, 0x1, PT ;  /* 0x000000010f00780c */ /* 0x000fe20003f24270 */
[----:B------:R-:W-:Y:S01]  /*f950*/  UMOV UR16, 0x0 ;  /* 0x0000000000107882 */ /* 0x000fe20000000000 */
[----:B------:R-:W-:Y:S01]  /*f960*/  UMOV UR17, 0x10000000 ;  /* 0x1000000000117882 */ /* 0x000fe20000000000 */
[----:B------:R-:W-:Y:S01]  /*f970*/  ISETP.NE.AND P0, PT, R3, 0x9, PT ;  /* 0x000000090300780c */ /* 0x000fe20003f05270 */
[----:B------:R-:W-:Y:S01]  /*f980*/  VIADD R14, R14, 0x40 ;  /* 0x000000400e0e7836 */ /* 0x000fe20000000000 */
[----:B------:R-:W-:-:S02]  /*f990*/  UIADD3 UR7, UR7, 0x180, URZ ;  /* 0x0000018007077890 */ /* 0x000fc4000fffe03f */
[----:B------:R-:W-:Y:S01]  /*f9a0*/  UIADD3 UR19, UR8, 0x24180, URZ ;  /* 0x0002418008137890 */ /* 0x000fe2000fffe03f */
[----:B------:R-:W-:Y:S02]  /*f9b0*/  SEL R5, RZ, 0x1, P0 ;  /* 0x00000001ff057807 */ /* 0x000fe40000000000 */
[----:B------:R-:W-:Y:S02]  /*f9c0*/  SEL R3, R3, RZ, P0 ;  /* 0x000000ff03037207 */ /* 0x000fe40000000000 */
[----:B------:R-:W-:Y:S01]  /*f9d0*/  UMOV UR8, UR7 ;  /* 0x0000000700087c82 */ /* 0x000fe20008000000 */
[----:B------:R-:W-:Y:S01]  /*f9e0*/  LOP3.LUT R2, R2, R5, RZ, 0x3c, !PT ;  /* 0x0000000502027212 */ /* 0x000fe200078e3cff */
[----:B------:R0:W-:Y:S02]  /*f9f0*/  UTMALDG.3D.MULTICAST [UR8], [UR14], UR22, desc[UR16] ;  /* 0x000010080e0073b4 */ /* 0x0001e40008011816 */
[----:B0-----:R-:W-:Y:S01]  /*fa00*/  UMOV UR8, UR19 ;  /* 0x0000001300087c82 */ /* 0x001fe20008000000 */
[----:B------:R-:W-:-:S02]  /*fa10*/  UMOV UR11, UR21 ;  /* 0x00000015000b7c82 */ /* 0x000fc40008000000 */
[----:B------:R0:W-:Y:S02]  /*fa20*/  UTMALDG.3D [UR8], [UR30], desc[UR16] ;  /* 0x000010081e0075b4 */ /* 0x0001e40008011000 */
[----:B0-----:R-:W-:Y:S05]  /*fa30*/  @P1 BRA `(.L_x_310) ;  /* 0xfffffffc00381947 */ /* 0x001fea000383ffff */
.L_x_307:
[----:B------:R-:W-:Y:S05]  /*fa40*/  BSYNC B1 ;  /* 0x0000000000017941 */ /* 0x000fea0003800000 */
.L_x_306:
[----:B------:R-:W2:Y:S01]  /*fa50*/  LDL.LU R17, [R1+0x7c] ;  /* 0x00007c0001117983 */ /* 0x000ea20000300800 */
[----:B------:R-:W-:Y:S01]  /*fa60*/  LOP3.LUT P1, RZ, R11, 0xff, RZ, 0xc0, !PT ;  /* 0x000000ff0bff7812 */ /* 0x000fe2000782c0ff */
[----:B------:R-:W-:Y:S01]  /*fa70*/  VIADD R4, R9, UR20 ;  /* 0x0000001409047c36 */ /* 0x000fe20008000000 */
[----:B------:R-:W-:Y:S01]  /*fa80*/  ULDC.64 UR8, c[0x0][0x650] ;  /* 0x0001940000087ab9 */ /* 0x000fe20000000a00 */
[----:B------:R-:W3:Y:S01]  /*fa90*/  LDL.LU R16, [R1+0x80] ;  /* 0x0000800001107983 */ /* 0x000ee20000300800 */
[----:B------:R-:W-:Y:S01]  /*faa0*/  IMAD.U32 R6, RZ, RZ, UR20 ;  /* 0x00000014ff067e24 */ /* 0x000fe2000f8e00ff */
[----:B------:R-:W-:Y:S01]  /*fab0*/  UISETP.GE.U32.AND UP0, UPT, UR20, 0x9, UPT ;  /* 0x000000091400788c */ /* 0x000fe2000bf06070 */
[----:B------:R-:W-:Y:S01]  /*fac0*/  ISETP.GT.U32.AND P0, PT, R4, 0x8, PT ;  /* 0x000000080400780c */ /* 0x000fe20003f04070 */
[----:B------:R-:W-:Y:S01]  /*fad0*/  BSSY B1, `(.L_x_311) ;  /* 0x000006d000017945 */ /* 0x000fe20003800000 */
[----:B------:R-:W-:Y:S01]  /*fae0*/  IMAD.MOV.U32 R7, RZ, RZ, -0x1 ;  /* 0xffffffffff077424 */ /* 0x000fe200078e00ff */
[----:B------:R-:W-:-:S02]  /*faf0*/  PRMT R11, RZ, 0x7610, R11 ;  /* 0x00007610ff0b7816 */ /* 0x000fc4000000000b */
[----:B------:R-:W-:Y:S01]  /*fb00*/  ISETP.LT.U32.AND P0, PT, R6, 0x9, P0 ;  /* 0x000000090600780c */ /* 0x000fe20000701070 */
[----:B------:R-:W-:Y:S01]  /*fb10*/  IMAD.MOV.U32 R6, RZ, RZ, -0x1 ;  /* 0xffffffffff067424 */ /* 0x000fe200078e00ff */
[----:B------:R-:W0:Y:S01]  /*fb20*/  @P1 S2R R8, SR_CgaCtaId ;  /* 0x0000000000081919 */ /* 0x000e220000008800 */
[----:B------:R-:W-:Y:S02]  /*fb30*/  @P1 MOV R3, 0x400 ;  /* 0x0000040000031802 */ /* 0x000fe40000000f00 */
[----:B------:R-:W-:Y:S02]  /*fb40*/  PLOP3.LUT P2, PT, PT, PT, UP0, 0x80, 0x0 ;  /* 0x000000000000781c */ /* 0x000fe40003f4f008 */
[----:B0-----:R-:W-:Y:S01]  /*fb50*/  @P1 LEA R5, R8, R3, 0x18 ;  /* 0x0000000308051211 */ /* 0x001fe200078ec0ff */
[----:B------:R-:W-:-:S03]  /*fb60*/  IMAD.WIDE.U32 R2, R4, 0x38e38e39, RZ ;  /* 0x38e38e3904027825 */ /* 0x000fc600078e00ff */
[----:B------:R0:W-:Y:S01]  /*fb70*/  @P1 SYNCS.ARRIVE.TRANS64.A1T0 RZ, [R5+URZ+0xa8], RZ ;  /* 0x0000a8ff05ff19a7 */ /* 0x0001e2000810003f */
[----:B------:R-:W-:Y:S02]  /*fb80*/  PRMT R2, RZ, 0x7610, R2 ;  /* 0x00007610ff027816 */ /* 0x000fe40000000002 */
[----:B0-----:R-:W-:Y:S02]  /*fb90*/  SHF.R.U32.HI R5, RZ, 0x1, R3 ;  /* 0x00000001ff057819 */ /* 0x001fe40000011603 */
[----:B------:R-:W-:-:S03]  /*fba0*/  SEL R3, RZ, 0x1, !P0 ;  /* 0x00000001ff037807 */ /* 0x000fc60004000000 */
[----:B------:R-:W-:Y:S01]  /*fbb0*/  IMAD R9, R5, -0x9, R4 ;  /* 0xfffffff705097824 */ /* 0x000fe200078e0204 */
[----:B------:R-:W-:-:S04]  /*fbc0*/  LOP3.LUT R0, R0, R3, RZ, 0x3c, !PT ;  /* 0x0000000300007212 */ /* 0x000fc800078e3cff */
[----:B------:R-:W-:Y:S01]  /*fbd0*/  @P2 LOP3.LUT R0, R0, 0x1, R5, 0x78, !PT ;  /* 0x0000000100002812 */ /* 0x000fe200078e7805 */
[----:B------:R-:W-:Y:S01]  /*fbe0*/  IMAD.MOV.U32 R5, RZ, RZ, -0x1 ;  /* 0xffffffffff057424 */ /* 0x000fe200078e00ff */
[----:B---3--:R-:W-:-:S04]  /*fbf0*/  IADD3 R16, P1, R16, UR24, RZ ;  /* 0x0000001810107c10 */ /* 0x008fc8000ff3e0ff */
[----:B--2---:R-:W-:Y:S01]  /*fc00*/  IADD3.X R17, R17, UR18, RZ, P1, !PT ;  /* 0x0000001211117c10 */ /* 0x004fe20008ffe4ff */
[----:B------:R0:W-:Y:S01]  /*fc10*/  STL [R1+0x80], R16 ;  /* 0x0000801001007387 */ /* 0x0001e20000100800 */
[----:B------:R-:W-:-:S03]  /*fc20*/  ISETP.GE.U32.AND P0, PT, R16, UR8, PT ;  /* 0x0000000810007c0c */ /* 0x000fc6000bf06070 */
[----:B------:R0:W-:Y:S01]  /*fc30*/  STL [R1+0x7c], R17 ;  /* 0x00007c1101007387 */ /* 0x0001e20000100800 */
[----:B------:R-:W-:-:S13]  /*fc40*/  ISETP.GE.U32.AND.EX P0, PT, R17, UR9, PT, P0 ;  /* 0x0000000911007c0c */ /* 0x000fda000bf06100 */
[----:B0-----:R-:W-:Y:S05]  /*fc50*/  @P0 BRA `(.L_x_312) ;  /* 0x0000000400500947 */ /* 0x001fea0003800000 */
[----:B------:R-:W-:Y:S01]  /*fc60*/  ULDC.64 UR8, c[0x0][0x628] ;  /* 0x00018a0000087ab9 */ /* 0x000fe20000000a00 */
[----:B------:R-:W0:Y:S01]  /*fc70*/  S2R R12, SR_CTAID.X ;  /* 0x00000000000c7919 */ /* 0x000e220000002500 */
[----:B------:R-:W-:Y:S01]  /*fc80*/  ISETP.NE.U32.AND P0, PT, RZ, UR8, PT ;  /* 0x00000008ff007c0c */ /* 0x000fe2000bf05070 */
[----:B------:R-:W-:Y:S01]  /*fc90*/  ULDC UR10, c[0x0][0x630] ;  /* 0x00018c00000a7ab9 */ /* 0x000fe20000000800 */
[----:B------:R-:W-:Y:S01]  /*fca0*/  IMAD.MOV.U32 R2, RZ, RZ, R16 ;  /* 0x000000ffff027224 */ /* 0x000fe200078e0010 */
[----:B------:R-:W1:Y:S01]  /*fcb0*/  S2R R10, SR_CTAID.Y ;  /* 0x00000000000a7919 */ /* 0x000e620000002600 */
[----:B------:R-:W-:Y:S01]  /*fcc0*/  ISETP.NE.AND.EX P0, PT, RZ, UR9, PT, P0 ;  /* 0x00000009ff007c0c */ /* 0x000fe2000bf05300 */
[----:B------:R-:W-:-:S12]  /*fcd0*/  IMAD.MOV.U32 R3, RZ, RZ, R17 ;  /* 0x000000ffff037224 */ /* 0x000fd800078e0011 */
[----:B------:R-:W-:Y:S05]  /*fce0*/  @!P0 BRA `(.L_x_313) ;  /* 0x0000000000288947 */ /* 0x000fea0003800000 */
[----:B------:R-:W-:Y:S02]  /*fcf0*/  ULDC UR7, c[0x0][0x634] ;  /* 0x00018d0000077ab9 */ /* 0x000fe40000000800 */
[----:B------:R-:W-:-:S05]  /*fd00*/  IADD3 R7, P0, R16, UR7, RZ ;  /* 0x0000000710077c10 */ /* 0x000fca000ff1e0ff */
[----:B------:R-:W-:-:S04]  /*fd10*/  IMAD.X R13, RZ, RZ, R17, P0 ;  /* 0x000000ffff0d7224 */ /* 0x000fc800000e0611 */
[----:B------:R-:W-:-:S04]  /*fd20*/  IMAD.WIDE.U32 R4, R13, UR8, RZ ;  /* 0x000000080d047c25 */ /* 0x000fc8000f8e00ff */
[----:B------:R-:W-:-:S04]  /*fd30*/  IMAD.WIDE.U32 R4, P0, R7, UR9, R4 ;  /* 0x0000000907047c25 */ /* 0x000fc8000f800004 */
[----:B------:R-:W-:-:S04]  /*fd40*/  IMAD.WIDE.U32 R6, R7, UR8, RZ ;  /* 0x0000000807067c25 */ /* 0x000fc8000f8e00ff */
[----:B------:R-:W-:Y:S01]  /*fd50*/  IMAD.X R3, RZ, RZ, RZ, P0 ;  /* 0x000000ffff037224 */ /* 0x000fe200000e06ff */
[----:B------:R-:W-:Y:S01]  /*fd60*/  IADD3 RZ, P0, R7, R4, RZ ;  /* 0x0000000407ff7210 */ /* 0x000fe20007f1e0ff */
[----:B------:R-:W-:-:S04]  /*fd70*/  IMAD.MOV.U32 R2, RZ, RZ, R5 ;  /* 0x000000ffff027224 */ /* 0x000fc800078e0005 */
[----:B------:R-:W-:-:S08]  /*fd80*/  IMAD.WIDE.U32.X R2, R13, UR9, R2, P0 ;  /* 0x000000090d027c25 */ /* 0x000fd000080e0402 */
.L_x_313:
[--C-:B------:R-:W-:Y:S01]  /*fd90*/  SHF.R.U64 R6, R2, UR10, R3.reuse ;  /* 0x0000000a02067c19 */ /* 0x100fe20008001203 */
[----:B------:R-:W-:Y:S01]  /*fda0*/  ULDC.64 UR8, c[0x0][0x620] ;  /* 0x0001880000087ab9 */ /* 0x000fe20000000a00 */
[----:B------:R-:W-:Y:S01]  /*fdb0*/  SHF.R.U32.HI R2, RZ, UR10, R3 ;  /* 0x0000000aff027c19 */ /* 0x000fe20008011603 */
[----:B------:R-:W-:Y:S01]  /*fdc0*/  IMAD.MOV.U32 R3, RZ, RZ, R17 ;  /* 0x000000ffff037224 */ /* 0x000fe200078e0011 */
[----:B------:R-:W-:Y:S01]  /*fdd0*/  IADD3 R5, P0, RZ, -R6, RZ ;  /* 0x80000006ff057210 */ /* 0x000fe20007f1e0ff */
[----:B------:R-:W-:Y:S01]  /*fde0*/  ULDC UR7, c[0x0][0x150] ;  /* 0x0000540000077ab9 */ /* 0x000fe20000000800 */
[----:B0-----:R-:W-:Y:S01]  /*fdf0*/  I2FP.F32.U32 R7, R12 ;  /* 0x0000000c00077245 */ /* 0x001fe20000201000 */
[----:B------:R-:W0:Y:S01]  /*fe00*/  LDC R19, c[0x0][0x144] ;  /* 0x00005100ff137b82 */ /* 0x000e220000000800 */
[----:B------:R-:W-:Y:S01]  /*fe10*/  ULDC.64 UR10, c[0x0][0x640] ;  /* 0x00019000000a7ab9 */ /* 0x000fe20000000a00 */
[----:B------:R-:W-:Y:S01]  /*fe20*/  IMAD.X R2, RZ, RZ, ~R2, P0 ;  /* 0x000000ffff027224 */ /* 0x000fe200000e0e02 */
[----:B------:R-:W-:-:S03]  /*fe30*/  ISETP.NE.U32.AND P0, PT, RZ, UR10, PT ;  /* 0x0000000aff007c0c */ /* 0x000fc6000bf05070 */
[----:B------:R-:W-:Y:S01]  /*fe40*/  IMAD R4, R2, UR8, RZ ;  /* 0x0000000802047c24 */ /* 0x000fe2000f8e02ff */
[----:B------:R-:W-:Y:S01]  /*fe50*/  ISETP.NE.AND.EX P0, PT, RZ, UR11, PT, P0 ;  /* 0x0000000bff007c0c */ /* 0x000fe2000bf05300 */
[----:B------:R-:W-:Y:S01]  /*fe60*/  IMAD.MOV.U32 R2, RZ, RZ, R16 ;  /* 0x000000ffff027224 */ /* 0x000fe200078e0010 */
[----:B------:R-:W2:Y:S03]  /*fe70*/  LDC R13, c[0x0][0x148] ;  /* 0x00005200ff0d7b82 */ /* 0x000ea60000000800 */
[----:B------:R-:W-:Y:S01]  /*fe80*/  IMAD.WIDE.U32 R2, R5, UR8, R2 ;  /* 0x0000000805027c25 */ /* 0x000fe2000f8e0002 */
[----:B------:R-:W-:-:S03]  /*fe90*/  ULDC UR8, c[0x0][0x154] ;  /* 0x0000550000087ab9 */ /* 0x000fc60000000800 */
[----:B------:R-:W-:Y:S02]  /*fea0*/  IMAD R5, R5, UR9, R4 ;  /* 0x0000000905057c24 */ /* 0x000fe4000f8e0204 */
[----:B------:R-:W-:Y:S01]  /*feb0*/  FMUL R4, R7, UR7 ;  /* 0x0000000707047c20 */ /* 0x000fe20008400000 */
[----:B------:R-:W-:Y:S01]  /*fec0*/  ULDC UR7, c[0x0][0x618] ;  /* 0x0001860000077ab9 */ /* 0x000fe20000000800 */
[----:B------:R-:W-:Y:S01]  /*fed0*/  ULDC UR9, c[0x0][0x608] ;  /* 0x0001820000097ab9 */ /* 0x000fe20000000800 */
[----:B------:R-:W-:-:S03]  /*fee0*/  IMAD.IADD R3, R3, 0x1, R5 ;  /* 0x0000000103037824 */ /* 0x000fc600078e0205 */
[----:B------:R-:W3:Y:S02]  /*fef0*/  F2I.U32.TRUNC.NTZ R4, R4 ;  /* 0x0000000400047305 */ /* 0x000ee4000020f000 */
[----:B------:R-:W-:Y:S02]  /*ff00*/  SHF.R.U64 R7, R2, UR7, R3 ;  /* 0x0000000702077c19 */ /* 0x000fe40008001203 */
[----:B-1----:R-:W-:-:S05]  /*ff10*/  I2FP.F32.U32 R2, R10 ;  /* 0x0000000a00027245 */ /* 0x002fca0000201000 */
[----:B------:R-:W-:Y:S01]  /*ff20*/  FMUL R5, R2, UR8 ;  /* 0x0000000802057c20 */ /* 0x000fe20008400000 */
[----:B------:R-:W-:Y:S01]  /*ff30*/  SHF.R.U32.HI R2, RZ, UR7, R3 ;  /* 0x00000007ff027c19 */ /* 0x000fe20008011603 */
[----:B------:R-:W-:Y:S02]  /*ff40*/  ULDC UR7, c[0x0][0x658] ;  /* 0x0001960000077ab9 */ /* 0x000fe40000000800 */
[----:B------:R1:W4:Y:S01]  /*ff50*/  F2I.U32.TRUNC.NTZ R16, R5 ;  /* 0x0000000500107305 */ /* 0x000322000020f000 */
[----:B------:R-:W-:Y:S01]  /*ff60*/  SHF.R.U64 R15, R7, UR9, R2 ;  /* 0x00000009070f7c19 */ /* 0x000fe20008001202 */
[----:B---3--:R-:W-:Y:S01]  /*ff70*/  IMAD.MOV R4, RZ, RZ, -R4 ;  /* 0x000000ffff047224 */ /* 0x008fe200078e0a04 */
[----:B------:R-:W-:-:S03]  /*ff80*/  SHF.R.U32.HI R2, RZ, UR9, R2 ;  /* 0x00000009ff027c19 */ /* 0x000fc60008011602 */
[----:B0-----:R-:W-:Y:S01]  /*ff90*/  IMAD R12, R19, R4, R12 ;  /* 0x00000004130c7224 */ /* 0x001fe200078e020c */
[--C-:B------:R-:W-:Y:S02]  /*ffa0*/  SHF.R.U64 R14, R15, UR7, R2.reuse ;  /* 0x000000070f0e7c19 */ /* 0x100fe40008001202 */
[----:B------:R-:W-:-:S03]  /*ffb0*/  SHF.R.U32.HI R17, RZ, UR7, R2 ;  /* 0x00000007ff117c19 */ /* 0x000fc60008011602 */
[----:B------:R-:W-:Y:S02]  /*ffc0*/  IMAD.MOV.U32 R2, RZ, RZ, R14 ;  /* 0x000000ffff027224 */ /* 0x000fe400078e000e */
[----:B------:R-:W-:Y:S01]  /*ffd0*/  IMAD.MOV.U32 R3, RZ, RZ, R17 ;  /* 0x000000ffff037224 */ /* 0x000fe200078e0011 */
[----:B-12-4-:R-:W-:Y:S06]  /*ffe0*/  @!P0 BRA `(.L_x_314) ;  /* 0x0000000000288947 */ /* 0x016fec0003800000 */
[----:B------:R-:W-:Y:S02]  /*fff0*/  ULDC UR7, c[0x0][0x64c] ;  /* 0x0001930000077ab9 */ /* 0x000fe40000000800 */
[----:B------:R-:W-:-:S05]  /*10000*/  IADD3 R3, P0, R14, UR7, RZ ;  /* 0x000000070e037c10 */ /* 0x000fca000ff1e0ff */
[----:B------:R-:W-:-:S04]  /*10010*/  IMAD.X R17, RZ, RZ, R17, P0 ;  /* 0x000000ffff117224 */ /* 0x000fc800000e0611 */
[----:B------:R-:W-:-:S04]  /*10020*/  IMAD.WIDE.U32 R4, R17, UR10, RZ ;  /* 0x0000000a11047c25 */ /* 0x000fc8000f8e00ff */
[----:B------:R-:W-:-:S04]  /*10030*/  IMAD.WIDE.U32 R4, P0, R3, UR11, R4 ;  /* 0x0000000b03047c25 */ /* 0x000fc8000f800004 */
[----:B------:R-:W-:-:S04]  /*10040*/  IMAD.WIDE.U32 R2, R3, UR10, RZ ;  /* 0x0000000a03027c25 */ /* 0x000fc8000f8e00ff */
[----:B------:R-:W-:Y:S01]  /*10050*/  IMAD.MOV.U32 R2, RZ, RZ, R5 ;  /* 0x000000ffff027224 */ /* 0x000fe200078e0005 */
[----:B------:R-:W-:Y:S01]  /*10060*/  IADD3 RZ, P1, R3, R4, RZ ;  /* 0x0000000403ff7210 */ /* 0x000fe20007f3e0ff */
[----:B------:R-:W-:-:S04]  /*10070*/  IMAD.X R3, RZ, RZ, RZ, P0 ;  /* 0x000000ffff037224 */ /* 0x000fc800000e06ff */
[----:B------:R-:W-:-:S08]  /*10080*/  IMAD.WIDE.U32.X R2, R17, UR11, R2, P1 ;  /* 0x0000000b11027c25 */ /* 0x000fd000088e0402 */
.L_x_314:
[----:B------:R-:W-:Y:S01]  /*10090*/  ULDC UR7, c[0x0][0x648] ;  /* 0x0001920000077ab9 */ /* 0x000fe20000000800 */
[----:B------:R-:W-:Y:S01]  /*100a0*/  LOP3.LUT R15, R15, UR6, RZ, 0xc0, !PT ;  /* 0x000000060f0f7c12 */ /* 0x000fe2000f8ec0ff */
[----:B------:R-:W-:Y:S01]  /*100b0*/  IMAD.MOV R16, RZ, RZ, -R16 ;  /* 0x000000ffff107224 */ /* 0x000fe200078e0a10 */
[----:B------:R-:W-:Y:S01]  /*100c0*/  SHF.R.U64 R2, R2, UR7, R3 ;  /* 0x0000000702027c19 */ /* 0x000fe20008001203 */
[----:B------:R-:W-:Y:S01]  /*100d0*/  ULDC UR7, c[0x0][0x638] ;  /* 0x00018e0000077ab9 */ /* 0x000fe20000000800 */
[----:B------:R-:W-:Y:S01]  /*100e0*/  LOP3.LUT R7, R7, UR4, RZ, 0xc0, !PT ;  /* 0x0000000407077c12 */ /* 0x000fe2000f8ec0ff */
[----:B------:R-:W-:Y:S01]  /*100f0*/  @P4 IMAD R12, R13, R16, R10 ;  /* 0x000000100d0c4224 */ /* 0x000fe200078e020a */
[----:B------:R-:W-:Y:S01]  /*10100*/  ULDC UR8, c[0x0][0x610] ;  /* 0x0001840000087ab9 */ /* 0x000fe20000000800 */
[----:B------:R-:W-:Y:S02]  /*10110*/  IMAD.MOV R3, RZ, RZ, -R2 ;  /* 0x000000ffff037224 */ /* 0x000fe400078e0a02 */
[----:B------:R-:W-:-:S02]  /*10120*/  IMAD R5, R2, UR5, R15 ;  /* 0x0000000502057c24 */ /* 0x000fc4000f8e020f */
[----:B------:R-:W-:Y:S01]  /*10130*/  IMAD R14, R3, UR7, R14 ;  /* 0x00000007030e7c24 */ /* 0x000fe2000f8e020e */
[----:B------:R-:W-:Y:S01]  /*10140*/  ULDC UR7, c[0x0][0x600] ;  /* 0x0001800000077ab9 */ /* 0x000fe20000000800 */
[----:B------:R-:W-:Y:S02]  /*10150*/  IMAD R5, R5, UR8, R12 ;  /* 0x0000000805057c24 */ /* 0x000fe4000f8e020c */
[----:B------:R-:W-:Y:S02]  /*10160*/  IMAD R14, R14, UR7, R7 ;  /* 0x000000070e0e7c24 */ /* 0x000fe4000f8e0207 */
[----:B------:R-:W-:-:S03]  /*10170*/  IMAD.MOV.U32 R2, RZ, RZ, 0x1 ;  /* 0x00000001ff027424 */ /* 0x000fc600078e00ff */
[----:B------:R-:W-:Y:S02]  /*10180*/  SEL R7, R14, R5, !P4 ;  /* 0x000000050e077207 */ /* 0x000fe40006000000 */
[----:B------:R-:W-:-:S07]  /*10190*/  SEL R5, R5, R14, !P4 ;  /* 0x0000000e05057207 */ /* 0x000fce0006000000 */
.L_x_312:
[----:B------:R-:W-:Y:S05]  /*101a0*/  BSYNC B1 ;  /* 0x0000000000017941 */ /* 0x000fea0003800000 */
.L_x_311:
[----:B------:R-:W-:-:S13]  /*101b0*/  LOP3.LUT P0, RZ, R2, 0xff, RZ, 0xc0, !PT ;  /* 0x000000ff02ff7812 */ /* 0x000fda000780c0ff */
[----:B------:R-:W-:Y:S05]  /*101c0*/  @P0 BRA `(.L_x_315) ;  /* 0xfffffff4001c0947 */ /* 0x000fea000383ffff */
[----:B------:R-:W-:Y:S05]  /*101d0*/  BSYNC B0 ;  /* 0x0000000000007941 */ /* 0x000fea0003800000 */
.L_x_304:
[----:B------:R-:W-:-:S03]  /*101e0*/  UMOV UR7, 0xffffffff ;  /* 0xffffffff00077882 */ /* 0x000fc60000000000 */
[----:B------:R-:W-:Y:S05]  /*101f0*/  BRA.DIV UR7, `(.L_x_316) ;  /* 0x0000000607dc7947 */ /* 0x000fea000b800000 */
[----:B------:R-:W-:-:S13]  /*10200*/  ELECT P0, URZ, PT ;  /* 0x00000000003f782f */ /* 0x000fda0003800000 */
.L_x_335:
[----:B------:R-:W-:Y:S04]  /*10210*/  BSSY B0, `(.L_x_317) ;  /* 0x0000059000007945 */ /* 0x000fe80003800000 */
[----:B------:R-:W-:Y:S05]  /*10220*/  @!P0 BRA `(.L_x_318) ;  /* 0x00000004005c8947 */ /* 0x000fea0003800000 */
[----:B------:R-:W-:-:S04]  /*10230*/  ULOP3.LUT UR7, UR13, 0x2, URZ, 0xfc, !UPT ;  /* 0x000000020d077892 */ /* 0x000fc8000f8efc3f */
[----:B------:R-:W-:-:S06]  /*10240*/  UISETP.NE.AND UP0, UPT, UR7, 0x3, UPT ;  /* 0x000000030700788c */ /* 0x000fcc000bf05270 */
[----:B------:R-:W-:-:S13]  /*10250*/  PLOP3.LUT P0, PT, PT, PT, UP0, 0x80, 0x0 ;  /* 0x000000000000781c */ /* 0x000fda0003f0f008 */
[----:B------:R-:W-:Y:S05]  /*10260*/  @!P0 BRA `(.L_x_319) ;  /* 0x0000000000048947 */ /* 0x000fea0003800000 */
[----:B------:R-:W-:Y:S01]  /*10270*/  BPT.TRAP 0x1 ;  /* 0x000000040000795c */ /* 0x000fe20000300000 */
.L_x_319:
[----:B------:R-:W0:Y:S01]  /*10280*/  S2R R3, SR_CgaCtaId ;  /* 0x0000000000037919 */ /* 0x000e220000008800 */
[----:B------:R-:W-:Y:S02]  /*10290*/  MOV R2, 0x400 ;  /* 0x0000040000027802 */ /* 0x000fe40000000f00 */
[----:B------:R-:W-:Y:S02]  /*102a0*/  SHF.L.U32 R4, R0, 0x1f, RZ ;  /* 0x0000001f00047819 */ /* 0x000fe400000006ff */
[----:B0-----:R-:W-:-:S05]  /*102b0*/  LEA R2, R3, R2, 0x18 ;  /* 0x0000000203027211 */ /* 0x001fca00078ec0ff */
[----:B------:R-:W-:-:S04]  /*102c0*/  VIADD R2, R2, 0x48 ;  /* 0x0000004802027836 */ /* 0x000fc80000000000 */
[C---:B------:R-:W-:Y:S02]  /*102d0*/  IMAD R7, R9.reuse, 0x8, R2 ;  /* 0x0000000809077824 */ /* 0x040fe400078e0202 */
[----:B------:R-:W-:Y:S02]  /*102e0*/  VIADD R9, R9, 0x1 ;  /* 0x0000000109097836 */ /* 0x000fe40000000000 */
[----:B------:R-:W0:Y:S03]  /*102f0*/  SYNCS.PHASECHK.TRANS64.TRYWAIT P0, [R7+URZ], R4 ;  /* 0x00000004070075a7 */ /* 0x000e26000800017f */
[----:B------:R-:W-:-:S04]  /*10300*/  ISETP.NE.AND P1, PT, R9, 0x9, PT ;  /* 0x000000090900780c */ /* 0x000fc80003f25270 */
[----:B------:R-:W-:Y:S02]  /*10310*/  SEL R3, RZ, 0x1, P1 ;  /* 0x00000001ff037807 */ /* 0x000fe40000800000 */
[----:B------:R-:W-:Y:S02]  /*10320*/  SEL R9, R9, RZ, P1 ;  /* 0x000000ff09097207 */ /* 0x000fe40000800000 */
[----:B------:R-:W-:-:S03]  /*10330*/  LOP3.LUT R6, R0, R3, RZ, 0x3c, !PT ;  /* 0x0000000300067212 */ /* 0x000fc600078e3cff */
[----:B------:R-:W-:Y:S01]  /*10340*/  IMAD R8, R9, 0x8, R2 ;  /* 0x0000000809087824 */ /* 0x000fe200078e0202 */
[----:B------:R-:W-:Y:S01]  /*10350*/  SHF.L.U32 R5, R6, 0x1f, RZ ;  /* 0x0000001f06057819 */ /* 0x000fe200000006ff */
[----:B0-----:R-:W-:Y:S06]  /*10360*/  @!P0 BRA `(.L_x_320) ;  /* 0x0000000400a08947 */ /* 0x001fec0003800000 */
.L_x_336:
[----:B------:R-:W1:Y:S01]  /*10370*/  SYNCS.PHASECHK.TRANS64.TRYWAIT P0, [R8+URZ], R5 ;  /* 0x00000005080075a7 */ /* 0x000e62000800017f */
[----:B------:R-:W-:-:S05]  /*10380*/  VIADD R0, R9, 0x1 ;  /* 0x0000000109007836 */ /* 0x000fca0000000000 */
[----:B------:R-:W-:-:S04]  /*10390*/  ISETP.NE.AND P1, PT, R0, 0x9, PT ;  /* 0x000000090000780c */ /* 0x000fc80003f25270 */
[----:B------:R-:W-:Y:S02]  /*103a0*/  SEL R3, RZ, 0x1, P1 ;  /* 0x00000001ff037807 */ /* 0x000fe40000800000 */
[----:B0-----:R-:W-:Y:S02]  /*103b0*/  SEL R7, R0, RZ, P1 ;  /* 0x000000ff00077207 */ /* 0x001fe40000800000 */
[----:B------:R-:W-:-:S03]  /*103c0*/  LOP3.LUT R6, R6, R3, RZ, 0x3c, !PT ;  /* 0x0000000306067212 */ /* 0x000fc600078e3cff */
[----:B------:R-:W-:Y:S01]  /*103d0*/  IMAD R9, R7, 0x8, R2 ;  /* 0x0000000807097824 */ /* 0x000fe200078e0202 */
[----:B------:R-:W-:Y:S01]  /*103e0*/  SHF.L.U32 R4, R6, 0x1f, RZ ;  /* 0x0000001f06047819 */ /* 0x000fe200000006ff */
[----:B-1----:R-:W-:Y:S06]  /*103f0*/  @!P0 BRA `(.L_x_321) ;  /* 0x0000000400908947 */ /* 0x002fec0003800000 */
.L_x_337:
[----:B------:R-:W1:Y:S01]  /*10400*/  SYNCS.PHASECHK.TRANS64.TRYWAIT P0, [R9+URZ], R4 ;  /* 0x00000004090075a7 */ /* 0x000e62000800017f */
[----:B------:R-:W-:-:S05]  /*10410*/  VIADD R0, R7, 0x1 ;  /* 0x0000000107007836 */ /* 0x000fca0000000000 */
[----:B------:R-:W-:-:S04]  /*10420*/  ISETP.NE.AND P1, PT, R0, 0x9, PT ;  /* 0x000000090000780c */ /* 0x000fc80003f25270 */
[----:B------:R-:W-:Y:S02]  /*10430*/  SEL R3, RZ, 0x1, P1 ;  /* 0x00000001ff037807 */ /* 0x000fe40000800000 */
[----:B------:R-:W-:Y:S02]  /*10440*/  SEL R7, R0, RZ, P1 ;  /* 0x000000ff00077207 */ /* 0x000fe40000800000 */
[----:B------:R-:W-:-:S03]  /*10450*/  LOP3.LUT R6, R6, R3, RZ, 0x3c, !PT ;  /* 0x0000000306067212 */ /* 0x000fc600078e3cff */
[----:B0-----:R-:W-:Y:S01]  /*10460*/  IMAD R8, R7, 0x8, R2 ;  /* 0x0000000807087824 */ /* 0x001fe200078e0202 */
[----:B------:R-:W-:Y:S01]  /*10470*/  SHF.L.U32 R5, R6, 0x1f, RZ ;  /* 0x0000001f06057819 */ /* 0x000fe200000006ff */
[----:B-1----:R-:W-:Y:S06]  /*10480*/  @!P0 BRA `(.L_x_322) ;  /* 0x0000000400808947 */ /* 0x002fec0003800000 */
.L_x_338:
        /* <DEDUP_REMOVED lines=9> */
.L_x_339:
        /* <DEDUP_REMOVED lines=9> */
.L_x_340:
        /* <DEDUP_REMOVED lines=9> */
.L_x_341:
[----:B------:R-:W1:Y:S01]  /*10640*/  SYNCS.PHASECHK.TRANS64.TRYWAIT P0, [R9+URZ], R4 ;  /* 0x00000004090075a7 */ /* 0x000e62000800017f */
[----:B------:R-:W-:-:S05]  /*10650*/  VIADD R0, R7, 0x1 ;  /* 0x0000000107007836 */ /* 0x000fca0000000000 */
[----:B------:R-:W-:-:S04]  /*10660*/  ISETP.NE.AND P1, PT, R0, 0x9, PT ;  /* 0x000000090000780c */ /* 0x000fc80003f25270 */
[----:B------:R-:W-:Y:S02]  /*10670*/  SEL R3, RZ, 0x1, P1 ;  /* 0x00000001ff037807 */ /* 0x000fe40000800000 */
[----:B------:R-:W-:Y:S02]  /*10680*/  SEL R7, R0, RZ, P1 ;  /* 0x000000ff00077207 */ /* 0x000fe40000800000 */
[----:B------:R-:W-:-:S03]  /*10690*/  LOP3.LUT R11, R6, R3, RZ, 0x3c, !PT ;  /* 0x00000003060b7212 */ /* 0x000fc600078e3cff */
[----:B------:R-:W-:Y:S01]  /*106a0*/  IMAD R6, R7, 0x8, R2 ;  /* 0x0000000807067824 */ /* 0x000fe200078e0202 */
[----:B0-----:R-:W-:Y:S01]  /*106b0*/  SHF.L.U32 R5, R11, 0x1f, RZ ;  /* 0x0000001f0b057819 */ /* 0x001fe200000006ff */
[----:B-1----:R-:W-:Y:S06]  /*106c0*/  @!P0 BRA `(.L_x_326) ;  /* 0x0000000400408947 */ /* 0x002fec0003800000 */
.L_x_342:
[----:B------:R-:W1:Y:S01]  /*106d0*/  SYNCS.PHASECHK.TRANS64.TRYWAIT P0, [R6+URZ], R5 ;  /* 0x00000005060075a7 */ /* 0x000e62000800017f */
[----:B------:R-:W-:-:S05]  /*106e0*/  VIADD R0, R7, 0x1 ;  /* 0x0000000107007836 */ /* 0x000fca0000000000 */
[----:B------:R-:W-:-:S04]  /*106f0*/  ISETP.NE.AND P1, PT, R0, 0x9, PT ;  /* 0x000000090000780c */ /* 0x000fc80003f25270 */
[----:B0-----:R-:W-:Y:S02]  /*10700*/  SEL R4, RZ, 0x1, P1 ;  /* 0x00000001ff047807 */ /* 0x001fe40000800000 */
[----:B------:R-:W-:Y:S02]  /*10710*/  SEL R3, R0, RZ, P1 ;  /* 0x000000ff00037207 */ /* 0x000fe40000800000 */
[----:B------:R-:W-:Y:S01]  /*10720*/  LOP3.LUT R0, R11, R4, RZ, 0x3c, !PT ;  /* 0x000000040b007212 */ /* 0x000fe200078e3cff */
[----:B-1----:R-:W-:Y:S06]  /*10730*/  @!P0 BRA `(.L_x_327) ;  /* 0x0000000400388947 */ /* 0x002fec0003800000 */
.L_x_343:
[----:B------:R-:W-:Y:S01]  /*10740*/  IMAD R3, R3, 0x8, R2 ;  /* 0x0000000803037824 */ /* 0x000fe200078e0202 */
[----:B------:R-:W-:-:S07]  /*10750*/  SHF.L.U32 R0, R0, 0x1f, RZ ;  /* 0x0000001f00007819 */ /* 0x000fce00000006ff */
.L_x_328:
[----:B-1----:R1:W2:Y:S02]  /*10760*/  SYNCS.PHASECHK.TRANS64.TRYWAIT P0, [R3+URZ], R0 ;  /* 0x00000000030075a7 */ /* 0x0022a4000800017f */
[----:B--2---:R-:W-:Y:S05]  /*10770*/  @!P0 NANOSLEEP.SYNCS 0x989680 ;  /* 0x009896800000895d */ /* 0x004fea0003900000 */
[----:B------:R-:W2:Y:S02]  /*10780*/  @!P0 SYNCS.PHASECHK.TRANS64 P0, [R3+URZ], R0 ;  /* 0x00000000030085a7 */ /* 0x000ea4000800007f */
[----:B--2---:R-:W-:Y:S05]  /*10790*/  @!P0 BRA `(.L_x_328) ;  /* 0xfffffffc00f08947 */ /* 0x004fea000383ffff */
.L_x_318:
[----:B------:R-:W-:Y:S05]  /*107a0*/  BSYNC B0 ;  /* 0x0000000000007941 */ /* 0x000fea0003800000 */
.L_x_317:
[----:B------:R-:W-:Y:S05]  /*107b0*/  EXIT ;  /* 0x000000000000794d */ /* 0x000fea0003800000 */
.L_x_22:
[----:B-1----:R-:W-:-:S04]  /*107c0*/  IMAD.U32 R3, RZ, RZ, UR6 ;  /* 0x00000006ff037e24 */ /* 0x002fc8000f8e00ff */
[----:B------:R1:W2:Y:S03]  /*107d0*/  SYNCS.PHASECHK.TRANS64.TRYWAIT P1, [R3+URZ], R0 ;  /* 0x00000000030075a7 */ /* 0x0002a6000802017f */
[----:B--2---:R-:W-:Y:S05]  /*107e0*/  @!P1 NANOSLEEP.SYNCS 0x989680 ;  /* 0x009896800000995d */ /* 0x004fea0003900000 */
[----:B------:R-:W2:Y:S02]  /*107f0*/  @!P1 SYNCS.PHASECHK.TRANS64 P1, [R3+URZ], R0 ;  /* 0x00000000030095a7 */ /* 0x000ea4000802007f */
[----:B--2---:R-:W-:Y:S05]  /*10800*/  @!P1 BRA `(.L_x_22) ;  /* 0xfffffffc00ec9947 */ /* 0x004fea000383ffff */
[----:B------:R-:W-:Y:S05]  /*10810*/  BRA `(.L_x_21) ;  /* 0xffffff1400947947 */ /* 0x000fea000383ffff */
.L_x_28:
[----:B-----5:R1:W-:Y:S02]  /*10820*/  STL [R1+0x8c], R0 ;  /* 0x00008c0001007387 */ /* 0x0203e40000100800 */
[----:B-1----:R-:W-:-:S04]  /*10830*/  IMAD.U32 R0, RZ, RZ, UR16 ;  /* 0x00000010ff007e24 */ /* 0x002fc8000f8e00ff */
[----:B------:R1:W2:Y:S03]  /*10840*/  SYNCS.PHASECHK.TRANS64.TRYWAIT P1, [R0+URZ], R229 ;  /* 0x000000e5000075a7 */ /* 0x0002a6000802017f */
[----:B--2---:R-:W-:Y:S05]  /*10850*/  @!P1 NANOSLEEP.SYNCS 0x989680 ;  /* 0x009896800000995d */ /* 0x004fea0003900000 */
[----:B------:R1:W2:Y:S02]  /*10860*/  @!P1 SYNCS.PHASECHK.TRANS64 P1, [R0+URZ], R229 ;  /* 0x000000e5000095a7 */ /* 0x0002a4000802007f */
[----:B-1----:R1:W5:Y:S02]  /*10870*/  LDL.LU R0, [R1+0x8c] ;  /* 0x00008c0001007983 */ /* 0x0023640000300800 */
[----:B-12---:R-:W-:Y:S05]  /*10880*/  @!P1 BRA `(.L_x_28) ;  /* 0xfffffffc00e49947 */ /* 0x006fea000383ffff */
[----:B------:R-:W-:Y:S05]  /*10890*/  BRA `(.L_x_27) ;  /* 0xffffff2800287947 */ /* 0x000fea000383ffff */
.L_x_305:
[----:B------:R-:W-:Y:S01]  /*108a0*/  BSSY B1, `(.L_x_329) ;  /* 0x0000006000017945 */ /* 0x000fe20003800000 */
[----:B------:R-:W-:-:S07]  /*108b0*/  IMAD.MOV.U32 R2, RZ, RZ, -0x1 ;  /* 0xffffffffff027424 */ /* 0x000fce00078e00ff */
[----:B------:R-:W-:Y:S05]  /*108c0*/  WARPSYNC.COLLECTIVE R2, `(.L_x_330) ;  /* 0x00000000020c7348 */ /* 0x000fea0003c00000 */
[----:B------:R-:W-:Y:S02]  /*108d0*/  ELECT P0, UR62, PT ;  /* 0x00000000003e782f */ /* 0x000fe40003800000 */
[----:B------:R-:W-:Y:S01]  /*108e0*/  MOV R2, UR62 ;  /* 0x0000003e00027c02 */ /* 0x000fe20008000f00 */
[----:B------:R-:W-:Y:S10]  /*108f0*/  ENDCOLLECTIVE ;  /* 0x000000000000791b */ /* 0x000ff40003800000 */
.L_x_330:
[----:B------:R-:W-:Y:S05]  /*10900*/  BSYNC B1 ;  /* 0x0000000000017941 */ /* 0x000fea0003800000 */
.L_x_329:
[----:B------:R-:W-:Y:S05]  /*10910*/  BRA `(.L_x_331) ;  /* 0xffffffec00547947 */ /* 0x000fea000383ffff */
.L_x_308:
[----:B0-----:R0:W2:Y:S02]  /*10920*/  SYNCS.PHASECHK.TRANS64.TRYWAIT P0, [R13+URZ+0x48], R4 ;  /* 0x000048040d0075a7 */ /* 0x0010a4000800017f */
[----:B--2---:R-:W-:Y:S05]  /*10930*/  @!P0 NANOSLEEP.SYNCS 0x989680 ;  /* 0x009896800000895d */ /* 0x004fea0003900000 */
[----:B------:R-:W2:Y:S02]  /*10940*/  @!P0 SYNCS.PHASECHK.TRANS64 P0, [R13+URZ+0x48], R4 ;  /* 0x000048040d0085a7 */ /* 0x000ea4000800007f */
[----:B--2---:R-:W-:Y:S05]  /*10950*/  @!P0 BRA `(.L_x_308) ;  /* 0xfffffffc00f08947 */ /* 0x004fea000383ffff */
[----:B------:R-:W-:Y:S05]  /*10960*/  BRA `(.L_x_332) ;  /* 0xffffffec00987947 */ /* 0x000fea000383ffff */
.L_x_316:
[----:B------:R-:W-:Y:S01]  /*10970*/  BSSY B0, `(.L_x_333) ;  /* 0x0000006000007945 */ /* 0x000fe20003800000 */
[----:B------:R-:W-:-:S07]  /*10980*/  IMAD.MOV.U32 R2, RZ, RZ, -0x1 ;  /* 0xffffffffff027424 */ /* 0x000fce00078e00ff */
[----:B------:R-:W-:Y:S05]  /*10990*/  WARPSYNC.COLLECTIVE R2, `(.L_x_334) ;  /* 0x00000000020c7348 */ /* 0x000fea0003c00000 */
[----:B------:R-:W-:Y:S02]  /*109a0*/  ELECT P0, UR62, PT ;  /* 0x00000000003e782f */ /* 0x000fe40003800000 */
[----:B------:R-:W-:Y:S01]  /*109b0*/  MOV R2, UR62 ;  /* 0x0000003e00027c02 */ /* 0x000fe20008000f00 */
[----:B------:R-:W-:Y:S10]  /*109c0*/  ENDCOLLECTIVE ;  /* 0x000000000000791b */ /* 0x000ff40003800000 */
.L_x_334:
[----:B------:R-:W-:Y:S05]  /*109d0*/  BSYNC B0 ;  /* 0x0000000000007941 */ /* 0x000fea0003800000 */
.L_x_333:
[----:B------:R-:W-:Y:S05]  /*109e0*/  BRA `(.L_x_335) ;  /* 0xfffffff800087947 */ /* 0x000fea000383ffff */
.L_x_320:
[----:B0-----:R0:W1:Y:S02]  /*109f0*/  SYNCS.PHASECHK.TRANS64.TRYWAIT P0, [R7+URZ], R4 ;  /* 0x00000004070075a7 */ /* 0x001064000800017f */
[----:B-1----:R-:W-:Y:S05]  /*10a00*/  @!P0 NANOSLEEP.SYNCS 0x989680 ;  /* 0x009896800000895d */ /* 0x002fea0003900000 */
[----:B------:R-:W1:Y:S02]  /*10a10*/  @!P0 SYNCS.PHASECHK.TRANS64 P0, [R7+URZ], R4 ;  /* 0x00000004070085a7 */ /* 0x000e64000800007f */
[----:B-1----:R-:W-:Y:S05]  /*10a20*/  @!P0 BRA `(.L_x_320) ;  /* 0xfffffffc00f08947 */ /* 0x002fea000383ffff */
[----:B------:R-:W-:Y:S05]  /*10a30*/  BRA `(.L_x_336) ;  /* 0xfffffff8004c7947 */ /* 0x000fea000383ffff */
.L_x_321:
[----:B0-----:R0:W1:Y:S02]  /*10a40*/  SYNCS.PHASECHK.TRANS64.TRYWAIT P0, [R8+URZ], R5 ;  /* 0x00000005080075a7 */ /* 0x001064000800017f */
[----:B-1----:R-:W-:Y:S05]  /*10a50*/  @!P0 NANOSLEEP.SYNCS 0x989680 ;  /* 0x009896800000895d */ /* 0x002fea0003900000 */
[----:B------:R-:W1:Y:S02]  /*10a60*/  @!P0 SYNCS.PHASECHK.TRANS64 P0, [R8+URZ], R5 ;  /* 0x00000005080085a7 */ /* 0x000e64000800007f */
[----:B-1----:R-:W-:Y:S05]  /*10a70*/  @!P0 BRA `(.L_x_321) ;  /* 0xfffffffc00f08947 */ /* 0x002fea000383ffff */
[----:B------:R-:W-:Y:S05]  /*10a80*/  BRA `(.L_x_337) ;  /* 0xfffffff8005c7947 */ /* 0x000fea000383ffff */
.L_x_322:
[----:B0-----:R0:W1:Y:S02]  /*10a90*/  SYNCS.PHASECHK.TRANS64.TRYWAIT P0, [R9+URZ], R4 ;  /* 0x00000004090075a7 */ /* 0x001064000800017f */
[----:B-1----:R-:W-:Y:S05]  /*10aa0*/  @!P0 NANOSLEEP.SYNCS 0x989680 ;  /* 0x009896800000895d */ /* 0x002fea0003900000 */
[----:B------:R-:W1:Y:S02]  /*10ab0*/  @!P0 SYNCS.PHASECHK.TRANS64 P0, [R9+URZ], R4 ;  /* 0x00000004090085a7 */ /* 0x000e64000800007f */
[----:B-1----:R-:W-:Y:S05]  /*10ac0*/  @!P0 BRA `(.L_x_322) ;  /* 0xfffffffc00f08947 */ /* 0x002fea000383ffff */
[----:B------:R-:W-:Y:S05]  /*10ad0*/  BRA `(.L_x_338) ;  /* 0xfffffff8006c7947 */ /* 0x000fea000383ffff */
.L_x_323:
[----:B0-----:R0:W1:Y:S02]  /*10ae0*/  SYNCS.PHASECHK.TRANS64.TRYWAIT P0, [R8+URZ], R5 ;  /* 0x00000005080075a7 */ /* 0x001064000800017f */
[----:B-1----:R-:W-:Y:S05]  /*10af0*/  @!P0 NANOSLEEP.SYNCS 0x989680 ;  /* 0x009896800000895d */ /* 0x002fea0003900000 */
[----:B------:R-:W1:Y:S02]  /*10b00*/  @!P0 SYNCS.PHASECHK.TRANS64 P0, [R8+URZ], R5 ;  /* 0x00000005080085a7 */ /* 0x000e64000800007f */
[----:B-1----:R-:W-:Y:S05]  /*10b10*/  @!P0 BRA `(.L_x_323) ;  /* 0xfffffffc00f08947 */ /* 0x002fea000383ffff */
[----:B------:R-:W-:Y:S05]  /*10b20*/  BRA `(.L_x_339) ;  /* 0xfffffff8007c7947 */ /* 0x000fea000383ffff */
.L_x_324:
[----:B0-----:R0:W1:Y:S02]  /*10b30*/  SYNCS.PHASECHK.TRANS64.TRYWAIT P0, [R9+URZ], R4 ;  /* 0x00000004090075a7 */ /* 0x001064000800017f */
[----:B-1----:R-:W-:Y:S05]  /*10b40*/  @!P0 NANOSLEEP.SYNCS 0x989680 ;  /* 0x009896800000895d */ /* 0x002fea0003900000 */
[----:B------:R-:W1:Y:S02]  /*10b50*/  @!P0 SYNCS.PHASECHK.TRANS64 P0, [R9+URZ], R4 ;  /* 0x00000004090085a7 */ /* 0x000e64000800007f */
[----:B-1----:R-:W-:Y:S05]  /*10b60*/  @!P0 BRA `(.L_x_324) ;  /* 0xfffffffc00f08947 */ /* 0x002fea000383ffff */
[----:B------:R-:W-:Y:S05]  /*10b70*/  BRA `(.L_x_340) ;  /* 0xfffffff8008c7947 */ /* 0x000fea000383ffff */
.L_x_325:
[----:B0-----:R0:W1:Y:S02]  /*10b80*/  SYNCS.PHASECHK.TRANS64.TRYWAIT P0, [R8+URZ], R5 ;  /* 0x00000005080075a7 */ /* 0x001064000800017f */
[----:B-1----:R-:W-:Y:S05]  /*10b90*/  @!P0 NANOSLEEP.SYNCS 0x989680 ;  /* 0x009896800000895d */ /* 0x002fea0003900000 */
[----:B------:R-:W1:Y:S02]  /*10ba0*/  @!P0 SYNCS.PHASECHK.TRANS64 P0, [R8+URZ], R5 ;  /* 0x00000005080085a7 */ /* 0x000e64000800007f */
[----:B-1----:R-:W-:Y:S05]  /*10bb0*/  @!P0 BRA `(.L_x_325) ;  /* 0xfffffffc00f08947 */ /* 0x002fea000383ffff */
[----:B------:R-:W-:Y:S05]  /*10bc0*/  BRA `(.L_x_341) ;  /* 0xfffffff8009c7947 */ /* 0x000fea000383ffff */
.L_x_326:
[----:B0-----:R0:W1:Y:S02]  /*10bd0*/  SYNCS.PHASECHK.TRANS64.TRYWAIT P0, [R9+URZ], R4 ;  /* 0x00000004090075a7 */ /* 0x001064000800017f */
[----:B-1----:R-:W-:Y:S05]  /*10be0*/  @!P0 NANOSLEEP.SYNCS 0x989680 ;  /* 0x009896800000895d */ /* 0x002fea0003900000 */
[----:B------:R-:W1:Y:S02]  /*10bf0*/  @!P0 SYNCS.PHASECHK.TRANS64 P0, [R9+URZ], R4 ;  /* 0x00000004090085a7 */ /* 0x000e64000800007f */
[----:B-1----:R-:W-:Y:S05]  /*10c00*/  @!P0 BRA `(.L_x_326) ;  /* 0xfffffffc00f08947 */ /* 0x002fea000383ffff */
[----:B------:R-:W-:Y:S05]  /*10c10*/  BRA `(.L_x_342) ;  /* 0xfffffff800ac7947 */ /* 0x000fea000383ffff */
.L_x_327:
[----:B0-----:R0:W1:Y:S02]  /*10c20*/  SYNCS.PHASECHK.TRANS64.TRYWAIT P0, [R6+URZ], R5 ;  /* 0x00000005060075a7 */ /* 0x001064000800017f */
[----:B-1----:R-:W-:Y:S05]  /*10c30*/  @!P0 NANOSLEEP.SYNCS 0x989680 ;  /* 0x009896800000895d */ /* 0x002fea0003900000 */
[----:B------:R-:W1:Y:S02]  /*10c40*/  @!P0 SYNCS.PHASECHK.TRANS64 P0, [R6+URZ], R5 ;  /* 0x00000005060085a7 */ /* 0x000e64000800007f */
[----:B-1----:R-:W-:Y:S05]  /*10c50*/  @!P0 BRA `(.L_x_327) ;  /* 0xfffffffc00f08947 */ /* 0x002fea000383ffff */
[----:B------:R-:W-:Y:S05]  /*10c60*/  BRA `(.L_x_343) ;  /* 0xfffffff800b47947 */ /* 0x000fea000383ffff */
.L_x_344:
[----:B------:R-:W-:-:S00]  /*10c70*/  BRA `(.L_x_344) ;  /* 0xfffffffc00fc7947 */ /* 0x000fc0000383ffff */
[----:B------:R-:W-:-:S00]  /*10c80*/  NOP ;  /* 0x0000000000007918 */ /* 0x000fc00000000000 */
[----:B------:R-:W-:-:S00]  /*10c90*/  NOP ;  /* 0x0000000000007918 */ /* 0x000fc00000000000 */
[----:B------:R-:W-:-:S00]  /*10ca0*/  NOP ;  /* 0x0000000000007918 */ /* 0x000fc00000000000 */
[----:B------:R-:W-:-:S00]  /*10cb0*/  NOP ;  /* 0x0000000000007918 */ /* 0x000fc00000000000 */
[----:B------:R-:W-:-:S00]  /*10cc0*/  NOP ;  /* 0x0000000000007918 */ /* 0x000fc00000000000 */
[----:B------:R-:W-:-:S00]  /*10cd0*/  NOP ;  /* 0x0000000000007918 */ /* 0x000fc00000000000 */
[----:B------:R-:W-:-:S00]  /*10ce0*/  NOP ;  /* 0x0000000000007918 */ /* 0x000fc00000000000 */
[----:B------:R-:W-:-:S00]  /*10cf0*/  NOP ;  /* 0x0000000000007918 */ /* 0x000fc00000000000 */
.L_x_345:


//--------------------- .nv.shared._ZN7cutlass13device_kernelINS_4gemm6kernel13GemmUniversalIN4cute5tupleIJiiiiEEENS1_10collective13CollectiveMmaINS1_37MainloopSm90TmaGmmaWarpSpecializedFP8ILi9ENS5_IJNS4_1CILi1EEENSA_ILi2EEESB_EEENS1_35KernelTmaWarpSpecializedCooperativeEEENS5_IJNSA_ILi256EEENSA_ILi128EEENSA_ILi64EEEEEENS_12float_e4m3_tENS5_IJlSB_lEEESK_SL_NS4_8TiledMMAINS4_8MMA_AtomIJNS4_4SM904GMMA31MMA_64x128x32_F32E4M3E4M3_SS_TNILNSP_7ScaleInE1ELSR_1EEEEEENS4_6LayoutINS5_IJSC_SB_SB_EEENS5_IJSB_NSA_ILi0EEESW_EEEEENS5_IJNS4_10UnderscoreESZ_SZ_EEEEENS4_23SM90_TMA_LOAD_MULTICASTENS4_14ComposedLayoutINS4_7SwizzleILi2ELi4ELi3EEENS4_18smem_ptr_flag_bitsILi8EEENSU_INS5_IJNSA_ILi8EEESI_EEENS5_IJSI_SB_EEEEEEEvNS4_8identityENS4_13SM90_TMA_LOADES1C_vS1D_EENS_8epilogue10collective6detail29Sm90TmaWarpSpecializedAdapterINS1H_15DefaultEpilogueISK_SL_SL_NS1G_6thread17LinearCombinationISK_Li1EffLNS1L_9ScaleType4KindE0ELNS_15FloatRoundStyleE2ESK_EENS1_15EpilogueDefaultEEEEEvvEEEEvNT_6ParamsE --------------------------
	.section	.nv.shared._ZN7cutlass13device_kernelINS_4gemm6kernel13GemmUniversalIN4cute5tupleIJiiiiEEENS1_10collective13CollectiveMmaINS1_37MainloopSm90TmaGmmaWarpSpecializedFP8ILi9ENS5_IJNS4_1CILi1EEENSA_ILi2EEESB_EEENS1_35KernelTmaWarpSpecializedCooperativeEEENS5_IJNSA_ILi256EEENSA_ILi128EEENSA_ILi64EEEEEENS_12float_e4m3_tENS5_IJlSB_lEEESK_SL_NS4_8TiledMMAINS4_8MMA_AtomIJNS4_4SM904GMMA31MMA_64x128x32_F32E4M3E4M3_SS_TNILNSP_7ScaleInE1ELSR_1EEEEEENS4_6LayoutINS5_IJSC_SB_SB_EEENS5_IJSB_NSA_ILi0EEESW_EEEEENS5_IJNS4_10UnderscoreESZ_SZ_EEEEENS4_23SM90_TMA_LOAD_MULTICASTENS4_14ComposedLayoutINS4_7SwizzleILi2ELi4ELi3EEENS4_18smem_ptr_flag_bitsILi8EEENSU_INS5_IJNSA_ILi8EEESI_EEENS5_IJSI_SB_EEEEEEEvNS4_8identityENS4_13SM90_TMA_LOADES1C_vS1D_EENS_8epilogue10collective6detail29Sm90TmaWarpSpecializedAdapterINS1H_15DefaultEpilogueISK_SL_SL_NS1G_6thread17LinearCombinationISK_Li1EffLNS1L_9ScaleType4KindE0ELNS_15FloatRoundStyleE2ESK_EENS1_15EpilogueDefaultEEEEEvvEEEEvNT_6ParamsE,"aw",@nobits
	.sectionflags	@""
	.align	16
	.zero		1024


//--------------------- .nv.shared.reserved.0     --------------------------
	.section	.nv.shared.reserved.0,"aw",@nobits
	.weak		__nv_reservedSMEM_offset_0_alias
	.size		__nv_reservedSMEM_offset_0_alias, 0, 0
	.other		__nv_reservedSMEM_offset_0_alias,@"STO_CUDA_RESERVED_SHARED STV_DEFAULT"
__nv_reservedSMEM_offset_0_alias:
	.zero		0


//--------------------- .nv.global                --------------------------
	.section	.nv.global,"aw",@nobits
.nv.global:
	.type		_ZN39_INTERNAL_42af6654_4_k_cu_5c265ad4_41384cute1_E,@object
	.size		_ZN39_INTERNAL_42af6654_4_k_cu_5c265ad4_41384cute1_E,(_ZN39_INTERNAL_42af6654_4_k_cu_5c265ad4_41384cuda3std3__45__cpo6cbeginE - _ZN39_INTERNAL_42af6654_4_k_cu_5c265ad4_41384cute1_E)
_ZN39_INTERNAL_42af6654_4_k_cu_5c265ad4_41384cute1_E:
	.zero		1
	.type		_ZN39_INTERNAL_42af6654_4_k_cu_5c265ad4_41384cuda3std3__45__cpo6cbeginE,@object
	.size		_ZN39_INTERNAL_42af6654_4_k_cu_5c265ad4_41384cuda3std3__45__cpo6cbeginE,(_ZN39_INTERNAL_42af6654_4_k_cu_5c265ad4_41384cuda3std3__48in_placeE - _ZN39_INTERNAL_42af6654_4_k_cu_5c265ad4_41384cuda3std3__45__cpo6cbeginE)
_ZN39_INTERNAL_42af6654_4_k_cu_5c265ad4_41384cuda3std3__45__cpo6cbeginE:
	.zero		1
	.type		_ZN39_INTERNAL_42af6654_4_k_cu_5c265ad4_41384cuda3std3__48in_placeE,@object
	.size		_ZN39_INTERNAL_42af6654_4_k_cu_5c265ad4_41384cuda3std3__48in_placeE,(_ZN39_INTERNAL_42af6654_4_k_cu_5c265ad4_41384cuda3std6ranges3__45__cpo9iter_moveE - _ZN39_INTERNAL_42af6654_4_k_cu_5c265ad4_41384cuda3std3__48in_placeE)
_ZN39_INTERNAL_42af6654_4_k_cu_5c265ad4_41384cuda3std3__48in_placeE:
	.zero		1
	.type		_ZN39_INTERNAL_42af6654_4_k_cu_5c265ad4_41384cuda3std6ranges3__45__cpo9iter_moveE,@object
	.size		_ZN39_INTERNAL_42af6654_4_k_cu_5c265ad4_41384cuda3std6ranges3__45__cpo9iter_moveE,(_ZN39_INTERNAL_42af6654_4_k_cu_5c265ad4_41384cuda3std3__45__cpo5beginE - _ZN39_INTERNAL_42af6654_4_k_cu_5c265ad4_41384cuda3std6ranges3__45__cpo9iter_moveE)
_ZN39_INTERNAL_42af6654_4_k_cu_5c265ad4_41384cuda3std6ranges3__45__cpo9iter_moveE:
	.zero		1
	.type		_ZN39_INTERNAL_42af6654_4_k_cu_5c265ad4_41384cuda3std3__45__cpo5beginE,@object
	.size		_ZN39_INTERNAL_42af6654_4_k_cu_5c265ad4_41384cuda3std3__45__cpo5beginE,(_ZN39_INTERNAL_42af6654_4_k_cu_5c265ad4_41384cuda3std3__441_GLOBAL__N__42af6654_4_k_cu_5c265ad4_41386ignoreE - _ZN39_INTERNAL_42af6654_4_k_cu_5c265ad4_41384cuda3std3__45__cpo5beginE)
_ZN39_INTERNAL_42af6654_4_k_cu_5c265ad4_41384cuda3std3__45__cpo5beginE:
	.zero		1
	.type		_ZN39_INTERNAL_42af6654_4_k_cu_5c265ad4_41384cuda3std3__441_GLOBAL__N__42af6654_4_k_cu_5c265ad4_41386ignoreE,@object
	.size		_ZN39_INTERNAL_42af6654_4_k_cu_5c265ad4_41384cuda3std3__441_GLOBAL__N__42af6654_4_k_cu_5c265ad4_41386ignoreE,(_ZN39_INTERNAL_42af6654_4_k_cu_5c265ad4_41384cute7productE - _ZN39_INTERNAL_42af6654_4_k_cu_5c265ad4_41384cuda3std3__441_GLOBAL__N__42af6654_4_k_cu_5c265ad4_41386ignoreE)
_ZN39_INTERNAL_42af6654_4_k_cu_5c265ad4_41384cuda3std3__441_GLOBAL__N__42af6654_4_k_cu_5c265ad4_41386ignoreE:
	.zero		1
	.type		_ZN39_INTERNAL_42af6654_4_k_cu_5c265ad4_41384cute7productE,@object
	.size		_ZN39_INTERNAL_42af6654_4_k_cu_5c265ad4_41384cute7productE,(_ZN39_INTERNAL_42af6654_4_k_cu_5c265ad4_41384cuda3std3__45__cpo3endE - _ZN39_INTERNAL_42af6654_4_k_cu_5c265ad4_41384cute7productE)
_ZN39_INTERNAL_42af6654_4_k_cu_5c265ad4_41384cute7productE:
	.zero		1
	.type		_ZN39_INTERNAL_42af6654_4_k_cu_5c265ad4_41384cuda3std3__45__cpo3endE,@object
	.size		_ZN39_INTERNAL_42af6654_4_k_cu_5c265ad4_41384cuda3std3__45__cpo3endE,(_ZN39_INTERNAL_42af6654_4_k_cu_5c265ad4_41384cuda3std3__419piecewise_constructE - _ZN39_INTERNAL_42af6654_4_k_cu_5c265ad4_41384cuda3std3__45__cpo3endE)
_ZN39_INTERNAL_42af6654_4_k_cu_5c265ad4_41384cuda3std3__45__cpo3endE:
	.zero		1
	.type		_ZN39_INTERNAL_42af6654_4_k_cu_5c265ad4_41384cuda3std3__419piecewise_constructE,@object
	.size		_ZN39_INTERNAL_42af6654_4_k_cu_5c265ad4_41384cuda3std3__419piecewise_constructE,(_ZN39_INTERNAL_42af6654_4_k_cu_5c265ad4_41384cuda3std3__45__cpo4cendE - _ZN39_INTERNAL_42af6654_4_k_cu_5c265ad4_41384cuda3std3__419piecewise_constructE)
_ZN39_INTERNAL_42af6654_4_k_cu_5c265ad4_41384cuda3std3__419piecewise_constructE:
	.zero		1
	.type		_ZN39_INTERNAL_42af6654_4_k_cu_5c265ad4_41384cuda3std3__45__cpo4cendE,@object
	.size		_ZN39_INTERNAL_42af6654_4_k_cu_5c265ad4_41384cuda3std3__45__cpo4cendE,(_ZN39_INTERNAL_42af6654_4_k_cu_5c265ad4_41384cuda3std6ranges3__45__cpo4swapE - _ZN39_INTERNAL_42af6654_4_k_cu_5c265ad4_41384cuda3std3__45__cpo4cendE)
_ZN39_INTERNAL_42af6654_4_k_cu_5c265ad4_41384cuda3std3__45__cpo4cendE:
	.zero		1
	.type		_ZN39_INTERNAL_42af6654_4_k_cu_5c265ad4_41384cuda3std6ranges3__45__cpo4swapE,@object
	.size		_ZN39_INTERNAL_42af6654_4_k_cu_5c265ad4_41384cuda3std6ranges3__45__cpo4swapE,(.L_7 - _ZN39_INTERNAL_42af6654_4_k_cu_5c265ad4_41384cuda3std6ranges3__45__cpo4swapE)
_ZN39_INTERNAL_42af6654_4_k_cu_5c265ad4_41384cuda3std6ranges3__45__cpo4swapE:
	.zero		1
.L_7:


//--------------------- .nv.constant0._ZN7cutlass13device_kernelINS_4gemm6kernel13GemmUniversalIN4cute5tupleIJiiiiEEENS1_10collective13CollectiveMmaINS1_37MainloopSm90TmaGmmaWarpSpecializedFP8ILi9ENS5_IJNS4_1CILi1EEENSA_ILi2EEESB_EEENS1_35KernelTmaWarpSpecializedCooperativeEEENS5_IJNSA_ILi256EEENSA_ILi128EEENSA_ILi64EEEEEENS_12float_e4m3_tENS5_IJlSB_lEEESK_SL_NS4_8TiledMMAINS4_8MMA_AtomIJNS4_4SM904GMMA31MMA_64x128x32_F32E4M3E4M3_SS_TNILNSP_7ScaleInE1ELSR_1EEEEEENS4_6LayoutINS5_IJSC_SB_SB_EEENS5_IJSB_NSA_ILi0EEESW_EEEEENS5_IJNS4_10UnderscoreESZ_SZ_EEEEENS4_23SM90_TMA_LOAD_MULTICASTENS4_14ComposedLayoutINS4_7SwizzleILi2ELi4ELi3EEENS4_18smem_ptr_flag_bitsILi8EEENSU_INS5_IJNSA_ILi8EEESI_EEENS5_IJSI_SB_EEEEEEEvNS4_8identityENS4_13SM90_TMA_LOADES1C_vS1D_EENS_8epilogue10collective6detail29Sm90TmaWarpSpecializedAdapterINS1H_15DefaultEpilogueISK_SL_SL_NS1G_6thread17LinearCombinationISK_Li1EffLNS1L_9ScaleType4KindE0ELNS_15FloatRoundStyleE2ESK_EENS1_15EpilogueDefaultEEEEEvvEEEEvNT_6ParamsE --------------------------
	.section	.nv.constant0._ZN7cutlass13device_kernelINS_4gemm6kernel13GemmUniversalIN4cute5tupleIJiiiiEEENS1_10collective13CollectiveMmaINS1_37MainloopSm90TmaGmmaWarpSpecializedFP8ILi9ENS5_IJNS4_1CILi1EEENSA_ILi2EEESB_EEENS1_35KernelTmaWarpSpecializedCooperativeEEENS5_IJNSA_ILi256EEENSA_ILi128EEENSA_ILi64EEEEEENS_12float_e4m3_tENS5_IJlSB_lEEESK_SL_NS4_8TiledMMAINS4_8MMA_AtomIJNS4_4SM904GMMA31MMA_64x128x32_F32E4M3E4M3_SS_TNILNSP_7ScaleInE1ELSR_1EEEEEENS4_6LayoutINS5_IJSC_SB_SB_EEENS5_IJSB_NSA_ILi0EEESW_EEEEENS5_IJNS4_10UnderscoreESZ_SZ_EEEEENS4_23SM90_TMA_LOAD_MULTICASTENS4_14ComposedLayoutINS4_7SwizzleILi2ELi4ELi3EEENS4_18smem_ptr_flag_bitsILi8EEENSU_INS5_IJNSA_ILi8EEESI_EEENS5_IJSI_SB_EEEEEEEvNS4_8identityENS4_13SM90_TMA_LOADES1C_vS1D_EENS_8epilogue10collective6detail29Sm90TmaWarpSpecializedAdapterINS1H_15DefaultEpilogueISK_SL_SL_NS1G_6thread17LinearCombinationISK_Li1EffLNS1L_9ScaleType4KindE0ELNS_15FloatRoundStyleE2ESK_EENS1_15EpilogueDefaultEEEEEvvEEEEvNT_6ParamsE,"a",@progbits
	.sectionflags	@""
	.align	4
.nv.constant0._ZN7cutlass13device_kernelINS_4gemm6kernel13GemmUniversalIN4cute5tupleIJiiiiEEENS1_10collective13CollectiveMmaINS1_37MainloopSm90TmaGmmaWarpSpecializedFP8ILi9ENS5_IJNS4_1CILi1EEENSA_ILi2EEESB_EEENS1_35KernelTmaWarpSpecializedCooperativeEEENS5_IJNSA_ILi256EEENSA_ILi128EEENSA_ILi64EEEEEENS_12float_e4m3_tENS5_IJlSB_lEEESK_SL_NS4_8TiledMMAINS4_8MMA_AtomIJNS4_4SM904GMMA31MMA_64x128x32_F32E4M3E4M3_SS_TNILNSP_7ScaleInE1ELSR_1EEEEEENS4_6LayoutINS5_IJSC_SB_SB_EEENS5_IJSB_NSA_ILi0EEESW_EEEEENS5_IJNS4_10UnderscoreESZ_SZ_EEEEENS4_23SM90_TMA_LOAD_MULTICASTENS4_14ComposedLayoutINS4_7SwizzleILi2ELi4ELi3EEENS4_18smem_ptr_flag_bitsILi8EEENSU_INS5_IJNSA_ILi8EEESI_EEENS5_IJSI_SB_EEEEEEEvNS4_8identityENS4_13SM90_TMA_LOADES1C_vS1D_EENS_8epilogue10collective6detail29Sm90TmaWarpSpecializedAdapterINS1H_15DefaultEpilogueISK_SL_SL_NS1G_6thread17LinearCombinationISK_Li1EffLNS1L_9ScaleType4KindE0ELNS_15FloatRoundStyleE2ESK_EENS1_15EpilogueDefaultEEEEEvvEEEEvNT_6ParamsE:
	.zero		1664


//--------------------- SYMBOLS --------------------------

	.type		.nv.reservedSmem.offset0,@object
	.size		.nv.reservedSmem.offset0,0x4
